	.target	sm_100a

	.elftype	@"ET_EXEC"


//--------------------- .note.nv.tkinfo           --------------------------
	.section	.note.nv.tkinfo,"",@"SHT_NOTE"
	.sectionflags	@"SHF_NOTE_NV_TKINFO"
	.tkinfo
        /*0018*/ 	.word	0x00000002
        /*0030*/ 	.string	""
        /*0030*/ 	.string	"ptxas"
        /*0030*/ 	.string	"Cuda compilation tools, release 13.0, V13.0.88"
        /*0030*/ 	.string	"Build cuda_13.0.r13.0/compiler.36424714_0"
        /*0030*/ 	.string	"-arch sm_100a -m 64 "



//--------------------- .note.nv.cuinfo           --------------------------
	.section	.note.nv.cuinfo,"",@"SHT_NOTE"
	.sectionflags	@"SHF_NOTE_NV_CUINFO"
        /*0018*/ 	.short	0x0002
        /*001a*/ 	.short	0x0064
        /*001c*/ 	.short	0x0082
	.zero		2


//--------------------- .nv.info                  --------------------------
	.section	.nv.info,"",@"SHT_CUDA_INFO"
	.align	4


	//----- nvinfo : EIATTR_REGCOUNT
	.align		4
        /*0000*/ 	.byte	0x04, 0x2f
        /*0002*/ 	.short	(.L_20 - .L_19)
	.align		4
.L_19:
        /*0004*/ 	.word	index@(_ZN7cutlass13device_kernelINS_4gemm6kernel13GemmUniversalIN4cute5tupleIJiiiiEEENS1_10collective13CollectiveMmaINS1_35MainloopSm100TmaUmmaWarpSpecializedILi5ELi2ELi4ENS5_IJNS4_1CILi2EEENSA_ILi1EEESC_EEEEENS5_IJNSA_ILi128EEENSA_ILi256EEESF_EEEaNS5_IJlSC_lEEEaSI_NS4_8TiledMMAINS4_8MMA_AtomIJNS4_21SM100_MMA_S8_2x1SM_SSIaaiLi128ELi256ELNS4_4UMMA5MajorE0ELSN_0ELNSM_8SaturateE0EEEEEENS4_6LayoutINS5_IJSC_SC_SC_EEENS5_IJNSA_ILi0EEEST_ST_EEEEENS5_IJNS4_10UnderscoreESW_SW_EEEEENS4_18SM100_TMA_2SM_LOADENS4_14ComposedLayoutINS4_7SwizzleILi3ELi4ELi3EEENS4_18smem_ptr_flag_bitsILi8EEENSR_INS5_IJNSA_ILi8EEESF_EEENS5_IJSF_SC_EEEEEEEvNS4_8identityESZ_S19_vS1A_EENS_8epilogue10collective18CollectiveEpilogueINS1C_23Sm100TmaWarpSpecializedILi4ELi2ELi32ELb0ELb0EEEJNS5_IJNSA_ILi64EEESG_SF_EEENS5_IJNSR_IS1H_SC_EENSR_INS5_IJNSA_ILi32EEESB_EEENS5_IJSC_SF_EEEEEEEEaSI_aSI_NS1C_6fusion15FusionCallbacksIS1G_NS1P_17LinearCombinationIaiaiLNS_15FloatRoundStyleE2EEES1I_S1O_JEEENS4_5SM1004TMEM4LOAD26SM100_TMEM_LOAD_32dp32b32xENS4_13SM90_TMA_LOADENS10_INS11_ILi1ELi4ELi3EEES14_NSR_INS5_IJS15_S1K_EEENS5_IJS1K_SC_EEEEEEENS4_39AutoVectorizingCopyWithAssumedAlignmentILi128EEENS4_14SM90_TMA_STOREES24_S26_S26_EEEvvEEEEvNT_6ParamsE)
        /*0008*/ 	.word	0x0000007a


	//----- nvinfo : EIATTR_FRAME_SIZE
	.align		4
.L_20:
        /*000c*/ 	.byte	0x04, 0x11
        /*000e*/ 	.short	(.L_22 - .L_21)
	.align		4
.L_21:
        /*0010*/ 	.word	index@($__internal_2_$__cuda_sm10x_tcgen05_guardrail_trap_unallocated_columns_being_dealloced)
        /*0014*/ 	.word	0x00000000


	//----- nvinfo : EIATTR_FRAME_SIZE
	.align		4
.L_22:
        /*0018*/ 	.byte	0x04, 0x11
        /*001a*/ 	.short	(.L_24 - .L_23)
	.align		4
.L_23:
        /*001c*/ 	.word	index@($__internal_1_$__cuda_sm10x_tcgen05_guardrail_trap_phase_invalid_during_alloc)
        /*0020*/ 	.word	0x00000000


	//----- nvinfo : EIATTR_FRAME_SIZE
	.align		4
.L_24:
        /*0024*/ 	.byte	0x04, 0x11
        /*0026*/ 	.short	(.L_26 - .L_25)
	.align		4
.L_25:
        /*0028*/ 	.word	index@($__internal_0_$__cuda_sm10x_tcgen05_guardrail_trap_col_being_dealloced_not_returned_by_alloc)
        /*002c*/ 	.word	0x00000000


	//----- nvinfo : EIATTR_FRAME_SIZE
	.align		4
.L_26:
        /*0030*/ 	.byte	0x04, 0x11
        /*0032*/ 	.short	(.L_28 - .L_27)
	.align		4
.L_27:
        /*0034*/ 	.word	index@(_ZN7cutlass13device_kernelINS_4gemm6kernel13GemmUniversalIN4cute5tupleIJiiiiEEENS1_10collective13CollectiveMmaINS1_35MainloopSm100TmaUmmaWarpSpecializedILi5ELi2ELi4ENS5_IJNS4_1CILi2EEENSA_ILi1EEESC_EEEEENS5_IJNSA_ILi128EEENSA_ILi256EEESF_EEEaNS5_IJlSC_lEEEaSI_NS4_8TiledMMAINS4_8MMA_AtomIJNS4_21SM100_MMA_S8_2x1SM_SSIaaiLi128ELi256ELNS4_4UMMA5MajorE0ELSN_0ELNSM_8SaturateE0EEEEEENS4_6LayoutINS5_IJSC_SC_SC_EEENS5_IJNSA_ILi0EEEST_ST_EEEEENS5_IJNS4_10UnderscoreESW_SW_EEEEENS4_18SM100_TMA_2SM_LOADENS4_14ComposedLayoutINS4_7SwizzleILi3ELi4ELi3EEENS4_18smem_ptr_flag_bitsILi8EEENSR_INS5_IJNSA_ILi8EEESF_EEENS5_IJSF_SC_EEEEEEEvNS4_8identityESZ_S19_vS1A_EENS_8epilogue10collective18CollectiveEpilogueINS1C_23Sm100TmaWarpSpecializedILi4ELi2ELi32ELb0ELb0EEEJNS5_IJNSA_ILi64EEESG_SF_EEENS5_IJNSR_IS1H_SC_EENSR_INS5_IJNSA_ILi32EEESB_EEENS5_IJSC_SF_EEEEEEEEaSI_aSI_NS1C_6fusion15FusionCallbacksIS1G_NS1P_17LinearCombinationIaiaiLNS_15FloatRoundStyleE2EEES1I_S1O_JEEENS4_5SM1004TMEM4LOAD26SM100_TMEM_LOAD_32dp32b32xENS4_13SM90_TMA_LOADENS10_INS11_ILi1ELi4ELi3EEES14_NSR_INS5_IJS15_S1K_EEENS5_IJS1K_SC_EEEEEEENS4_39AutoVectorizingCopyWithAssumedAlignmentILi128EEENS4_14SM90_TMA_STOREES24_S26_S26_EEEvvEEEEvNT_6ParamsE)
        /*0038*/ 	.word	0x00000000


	//----- nvinfo : EIATTR_MIN_STACK_SIZE
	.align		4
.L_28:
        /*003c*/ 	.byte	0x04, 0x12
        /*003e*/ 	.short	(.L_30 - .L_29)
	.align		4
.L_29:
        /*0040*/ 	.word	index@(_ZN7cutlass13device_kernelINS_4gemm6kernel13GemmUniversalIN4cute5tupleIJiiiiEEENS1_10collective13CollectiveMmaINS1_35MainloopSm100TmaUmmaWarpSpecializedILi5ELi2ELi4ENS5_IJNS4_1CILi2EEENSA_ILi1EEESC_EEEEENS5_IJNSA_ILi128EEENSA_ILi256EEESF_EEEaNS5_IJlSC_lEEEaSI_NS4_8TiledMMAINS4_8MMA_AtomIJNS4_21SM100_MMA_S8_2x1SM_SSIaaiLi128ELi256ELNS4_4UMMA5MajorE0ELSN_0ELNSM_8SaturateE0EEEEEENS4_6LayoutINS5_IJSC_SC_SC_EEENS5_IJNSA_ILi0EEEST_ST_EEEEENS5_IJNS4_10UnderscoreESW_SW_EEEEENS4_18SM100_TMA_2SM_LOADENS4_14ComposedLayoutINS4_7SwizzleILi3ELi4ELi3EEENS4_18smem_ptr_flag_bitsILi8EEENSR_INS5_IJNSA_ILi8EEESF_EEENS5_IJSF_SC_EEEEEEEvNS4_8identityESZ_S19_vS1A_EENS_8epilogue10collective18CollectiveEpilogueINS1C_23Sm100TmaWarpSpecializedILi4ELi2ELi32ELb0ELb0EEEJNS5_IJNSA_ILi64EEESG_SF_EEENS5_IJNSR_IS1H_SC_EENSR_INS5_IJNSA_ILi32EEESB_EEENS5_IJSC_SF_EEEEEEEEaSI_aSI_NS1C_6fusion15FusionCallbacksIS1G_NS1P_17LinearCombinationIaiaiLNS_15FloatRoundStyleE2EEES1I_S1O_JEEENS4_5SM1004TMEM4LOAD26SM100_TMEM_LOAD_32dp32b32xENS4_13SM90_TMA_LOADENS10_INS11_ILi1ELi4ELi3EEES14_NSR_INS5_IJS15_S1K_EEENS5_IJS1K_SC_EEEEEEENS4_39AutoVectorizingCopyWithAssumedAlignmentILi128EEENS4_14SM90_TMA_STOREES24_S26_S26_EEEvvEEEEvNT_6ParamsE)
        /*0044*/ 	.word	0x00000000
.L_30:


//--------------------- .nv.compat                --------------------------
	.section	.nv.compat,"",@"SHT_CUDA_COMPAT_INFO"
	.align	4
        /*0000*/ 	.byte	0x02, 0x09, 0x01, 0x00, 0x02, 0x02, 0x03, 0x00, 0x02, 0x05, 0x06, 0x00, 0x03, 0x07, 0x01, 0x01
        /*0010*/ 	.byte	0x02, 0x03, 0x01, 0x00, 0x02, 0x06, 0x01, 0x00, 0x04, 0x0b, 0x08, 0x00, 0x01, 0x00, 0x00, 0x00
        /*0020*/ 	.byte	0x00, 0x00, 0x00, 0x00


//--------------------- .nv.info._ZN7cutlass13device_kernelINS_4gemm6kernel13GemmUniversalIN4cute5tupleIJiiiiEEENS1_10collective13CollectiveMmaINS1_35MainloopSm100TmaUmmaWarpSpecializedILi5ELi2ELi4ENS5_IJNS4_1CILi2EEENSA_ILi1EEESC_EEEEENS5_IJNSA_ILi128EEENSA_ILi256EEESF_EEEaNS5_IJlSC_lEEEaSI_NS4_8TiledMMAINS4_8MMA_AtomIJNS4_21SM100_MMA_S8_2x1SM_SSIaaiLi128ELi256ELNS4_4UMMA5MajorE0ELSN_0ELNSM_8SaturateE0EEEEEENS4_6LayoutINS5_IJSC_SC_SC_EEENS5_IJNSA_ILi0EEEST_ST_EEEEENS5_IJNS4_10UnderscoreESW_SW_EEEEENS4_18SM100_TMA_2SM_LOADENS4_14ComposedLayoutINS4_7SwizzleILi3ELi4ELi3EEENS4_18smem_ptr_flag_bitsILi8EEENSR_INS5_IJNSA_ILi8EEESF_EEENS5_IJSF_SC_EEEEEEEvNS4_8identityESZ_S19_vS1A_EENS_8epilogue10collective18CollectiveEpilogueINS1C_23Sm100TmaWarpSpecializedILi4ELi2ELi32ELb0ELb0EEEJNS5_IJNSA_ILi64EEESG_SF_EEENS5_IJNSR_IS1H_SC_EENSR_INS5_IJNSA_ILi32EEESB_EEENS5_IJSC_SF_EEEEEEEEaSI_aSI_NS1C_6fusion15FusionCallbacksIS1G_NS1P_17LinearCombinationIaiaiLNS_15FloatRoundStyleE2EEES1I_S1O_JEEENS4_5SM1004TMEM4LOAD26SM100_TMEM_LOAD_32dp32b32xENS4_13SM90_TMA_LOADENS10_INS11_ILi1ELi4ELi3EEES14_NSR_INS5_IJS15_S1K_EEENS5_IJS1K_SC_EEEEEEENS4_39AutoVectorizingCopyWithAssumedAlignmentILi128EEENS4_14SM90_TMA_STOREES24_S26_S26_EEEvvEEEEvNT_6ParamsE --------------------------
	.section	.nv.info._ZN7cutlass13device_kernelINS_4gemm6kernel13GemmUniversalIN4cute5tupleIJiiiiEEENS1_10collective13CollectiveMmaINS1_35MainloopSm100TmaUmmaWarpSpecializedILi5ELi2ELi4ENS5_IJNS4_1CILi2EEENSA_ILi1EEESC_EEEEENS5_IJNSA_ILi128EEENSA_ILi256EEESF_EEEaNS5_IJlSC_lEEEaSI_NS4_8TiledMMAINS4_8MMA_AtomIJNS4_21SM100_MMA_S8_2x1SM_SSIaaiLi128ELi256ELNS4_4UMMA5MajorE0ELSN_0ELNSM_8SaturateE0EEEEEENS4_6LayoutINS5_IJSC_SC_SC_EEENS5_IJNSA_ILi0EEEST_ST_EEEEENS5_IJNS4_10UnderscoreESW_SW_EEEEENS4_18SM100_TMA_2SM_LOADENS4_14ComposedLayoutINS4_7SwizzleILi3ELi4ELi3EEENS4_18smem_ptr_flag_bitsILi8EEENSR_INS5_IJNSA_ILi8EEESF_EEENS5_IJSF_SC_EEEEEEEvNS4_8identityESZ_S19_vS1A_EENS_8epilogue10collective18CollectiveEpilogueINS1C_23Sm100TmaWarpSpecializedILi4ELi2ELi32ELb0ELb0EEEJNS5_IJNSA_ILi64EEESG_SF_EEENS5_IJNSR_IS1H_SC_EENSR_INS5_IJNSA_ILi32EEESB_EEENS5_IJSC_SF_EEEEEEEEaSI_aSI_NS1C_6fusion15FusionCallbacksIS1G_NS1P_17LinearCombinationIaiaiLNS_15FloatRoundStyleE2EEES1I_S1O_JEEENS4_5SM1004TMEM4LOAD26SM100_TMEM_LOAD_32dp32b32xENS4_13SM90_TMA_LOADENS10_INS11_ILi1ELi4ELi3EEES14_NSR_INS5_IJS15_S1K_EEENS5_IJS1K_SC_EEEEEEENS4_39AutoVectorizingCopyWithAssumedAlignmentILi128EEENS4_14SM90_TMA_STOREES24_S26_S26_EEEvvEEEEvNT_6ParamsE,"",@"SHT_CUDA_INFO"
	.sectionflags	@""
	.align	4


	//----- nvinfo : EIATTR_CUDA_API_VERSION
	.align		4
        /*0000*/ 	.byte	0x04, 0x37
        /*0002*/ 	.short	(.L_32 - .L_31)
.L_31:
        /*0004*/ 	.word	0x00000082


	//----- nvinfo : EIATTR_KPARAM_INFO
	.align		4
.L_32:
        /*0008*/ 	.byte	0x04, 0x17
        /*000a*/ 	.short	(.L_34 - .L_33)
.L_33:
        /*000c*/ 	.word	0x00000000
        /*0010*/ 	.short	0x0000
        /*0012*/ 	.short	0x0000
        /*0014*/ 	.byte	0x00, 0xf0, 0x01, 0x20


	//----- nvinfo : EIATTR_AT_ENTRY_FRAGMENTS
	.align		4
.L_34:
        /*0018*/ 	.byte	0x04, 0x4f
        /*001a*/ 	.short	(.L_36 - .L_35)


	//   ....[0]....
.L_35:
        /*001c*/ 	.word	0x00000007


	//----- nvinfo : EIATTR_RESERVED_SMEM_USED
	.align		4
.L_36:
        /*0020*/ 	.byte	0x01, 0x41
	.zero		2


	//----- nvinfo : EIATTR_SPARSE_MMA_MASK
	.align		4
        /*0024*/ 	.byte	0x03, 0x50
        /*0026*/ 	.short	0x0000


	//----- nvinfo : EIATTR_TCGEN05_2CTA_USED
	.align		4
        /*0028*/ 	.byte	0x01, 0x52
	.zero		2


	//----- nvinfo : EIATTR_MAXREG_COUNT
	.align		4
        /*002c*/ 	.byte	0x03, 0x1b
        /*002e*/ 	.short	0x00ff


	//----- nvinfo : EIATTR_NUM_BARRIERS
	.align		4
        /*0030*/ 	.byte	0x02, 0x4c
        /*0032*/ 	.byte	0x07
	.zero		1


	//----- nvinfo : EIATTR_EXTERNS
	.align		4
        /*0034*/ 	.byte	0x04, 0x0f
        /*0036*/ 	.short	(.L_38 - .L_37)


	//   ....[0]....
	.align		4
.L_37:
        /*0038*/ 	.word	index@(__assertfail)


	//----- nvinfo : EIATTR_MERCURY_ISA_VERSION
	.align		4
.L_38:
        /*003c*/ 	.byte	0x03, 0x5f
        /*003e*/ 	.short	0x0101


	//----- nvinfo : EIATTR_INT_WARP_WIDE_INSTR_OFFSETS
	.align		4
        /*0040*/ 	.byte	0x04, 0x31
        /*0042*/ 	.short	(.L_40 - .L_39)


	//   ....[0]....
.L_39:
        /*0044*/ 	.word	0x00000d30


	//   ....[1]....
        /*0048*/ 	.word	0x00000dd0


	//   ....[2]....
        /*004c*/ 	.word	0x00002130


	//   ....[3]....
        /*0050*/ 	.word	0x000040a0


	//   ....[4]....
        /*0054*/ 	.word	0x000040c0


	//   ....[5]....
        /*0058*/ 	.word	0x000040f0


	//   ....[6]....
        /*005c*/ 	.word	0x00004a30


	//   ....[7]....
        /*0060*/ 	.word	0x00004a50


	//   ....[8]....
        /*0064*/ 	.word	0x00004b40


	//   ....[9]....
        /*0068*/ 	.word	0x00004c00


	//   ....[10]....
        /*006c*/ 	.word	0x00004c20


	//   ....[11]....
        /*0070*/ 	.word	0x00004d10


	//   ....[12]....
        /*0074*/ 	.word	0x00004de0


	//   ....[13]....
        /*0078*/ 	.word	0x00004e00


	//   ....[14]....
        /*007c*/ 	.word	0x00004f30


	//   ....[15]....
        /*0080*/ 	.word	0x000050b0


	//   ....[16]....
        /*0084*/ 	.word	0x000050c0


	//   ....[17]....
        /*0088*/ 	.word	0x00005250


	//----- nvinfo : EIATTR_COOP_GROUP_MASK_REGIDS
	.align		4
.L_40:
        /*008c*/ 	.byte	0x04, 0x29
        /*008e*/ 	.short	(.L_42 - .L_41)


	//   ....[0]....
.L_41:
        /*0090*/ 	.word	0xffffffff


	//   ....[1]....
        /*0094*/ 	.word	0xffffffff


	//   ....[2]....
        /*0098*/ 	.word	0xffffffff


	//   ....[3]....
        /*009c*/ 	.word	0xffffffff


	//   ....[4]....
        /*00a0*/ 	.word	0xffffffff


	//   ....[5]....
        /*00a4*/ 	.word	0xffffffff


	//   ....[6]....
        /*00a8*/ 	.word	0xffffffff


	//   ....[7]....
        /*00ac*/ 	.word	0xffffffff


	//   ....[8]....
        /*00b0*/ 	.word	0xffffffff


	//   ....[9]....
        /*00b4*/ 	.word	0xffffffff


	//   ....[10]....
        /*00b8*/ 	.word	0xffffffff


	//   ....[11]....
        /*00bc*/ 	.word	0xffffffff


	//   ....[12]....
        /*00c0*/ 	.word	0xffffffff


	//   ....[13]....
        /*00c4*/ 	.word	0xffffffff


	//----- nvinfo : EIATTR_COOP_GROUP_INSTR_OFFSETS
	.align		4
.L_42:
        /*00c8*/ 	.byte	0x04, 0x28
        /*00ca*/ 	.short	(.L_44 - .L_43)


	//   ....[0]....
.L_43:
        /*00cc*/ 	.word	0x000000c0


	//   ....[1]....
        /*00d0*/ 	.word	0x00000500


	//   ....[2]....
        /*00d4*/ 	.word	0x000006a0


	//   ....[3]....
        /*00d8*/ 	.word	0x00000830


	//   ....[4]....
        /*00dc*/ 	.word	0x00000920


	//   ....[5]....
        /*00e0*/ 	.word	0x00000a80


	//   ....[6]....
        /*00e4*/ 	.word	0x00000c10


	//   ....[7]....
        /*00e8*/ 	.word	0x00000e50


	//   ....[8]....
        /*00ec*/ 	.word	0x00002010


	//   ....[9]....
        /*00f0*/ 	.word	0x00002e80


	//   ....[10]....
        /*00f4*/ 	.word	0x00003350


	//   ....[11]....
        /*00f8*/ 	.word	0x00003380


	//   ....[12]....
        /*00fc*/ 	.word	0x00003fa0


	//   ....[13]....
        /*0100*/ 	.word	0x000041b0


	//----- nvinfo : EIATTR_VRC_CTA_INIT_COUNT
	.align		4
.L_44:
        /*0104*/ 	.byte	0x02, 0x4a
        /*0106*/ 	.byte	0x80
	.zero		1


	//----- nvinfo : EIATTR_SYSCALL_OFFSETS
	.align		4
        /*0108*/ 	.byte	0x04, 0x46
        /*010a*/ 	.short	(.L_46 - .L_45)


	//   ....[0]....
.L_45:
        /*010c*/ 	.word	0x00005cf0


	//   ....[1]....
        /*0110*/ 	.word	0x00005e30


	//   ....[2]....
        /*0114*/ 	.word	0x00006610


	//   ....[3]....
        /*0118*/ 	.word	0x00007420


	//   ....[4]....
        /*011c*/ 	.word	0x000081a0


	//   ....[5]....
        /*0120*/ 	.word	0x00008f40


	//----- nvinfo : EIATTR_MBARRIER_INSTR_OFFSETS
	.align		4
.L_46:
        /*0124*/ 	.byte	0x04, 0x39
        /*0126*/ 	.short	(.L_48 - .L_47)


	//   ....[0]....
.L_47:
        /*0128*/ 	.word	0x000005f0
        /*012c*/ 	.word	0x000000ff
        /*0130*/ 	.word	0x00000000
        /*0134*/ 	.short	0x0100
        /*0136*/ 	.byte	0x08
	.zero		1


	//   ....[1]....
        /*0138*/ 	.word	0x00000600
        /*013c*/ 	.word	0x000000ff
        /*0140*/ 	.word	0x00000028
        /*0144*/ 	.short	0x0100
        /*0146*/ 	.byte	0x08
	.zero		1


	//   ....[2]....
        /*0148*/ 	.word	0x00000610
        /*014c*/ 	.word	0x000000ff
        /*0150*/ 	.word	0x00000008
        /*0154*/ 	.short	0x0100
        /*0156*/ 	.byte	0x08
	.zero		1


	//   ....[3]....
        /*0158*/ 	.word	0x00000620
        /*015c*/ 	.word	0x000000ff
        /*0160*/ 	.word	0x00000030
        /*0164*/ 	.short	0x0100
        /*0166*/ 	.byte	0x08
	.zero		1


	//   ....[4]....
        /*0168*/ 	.word	0x00000630
        /*016c*/ 	.word	0x000000ff
        /*0170*/ 	.word	0x00000010
        /*0174*/ 	.short	0x0100
        /*0176*/ 	.byte	0x08
	.zero		1


	//   ....[5]....
        /*0178*/ 	.word	0x00000640
        /*017c*/ 	.word	0x000000ff
        /*0180*/ 	.word	0x00000038
        /*0184*/ 	.short	0x0100
        /*0186*/ 	.byte	0x08
	.zero		1


	//   ....[6]....
        /*0188*/ 	.word	0x00000650
        /*018c*/ 	.word	0x000000ff
        /*0190*/ 	.word	0x00000018
        /*0194*/ 	.short	0x0100
        /*0196*/ 	.byte	0x08
	.zero		1


	//   ....[7]....
        /*0198*/ 	.word	0x00000660
        /*019c*/ 	.word	0x000000ff
        /*01a0*/ 	.word	0x00000040
        /*01a4*/ 	.short	0x0100
        /*01a6*/ 	.byte	0x08
	.zero		1


	//   ....[8]....
        /*01a8*/ 	.word	0x00000670
        /*01ac*/ 	.word	0x000000ff
        /*01b0*/ 	.word	0x00000020
        /*01b4*/ 	.short	0x0100
        /*01b6*/ 	.byte	0x08
	.zero		1


	//   ....[9]....
        /*01b8*/ 	.word	0x00000680
        /*01bc*/ 	.word	0x000000ff
        /*01c0*/ 	.word	0x00000048
        /*01c4*/ 	.short	0x0100
        /*01c6*/ 	.byte	0x08
	.zero		1


	//   ....[10]....
        /*01c8*/ 	.word	0x000007a0
        /*01cc*/ 	.word	0x000000ff
        /*01d0*/ 	.word	0x00000050
        /*01d4*/ 	.short	0x0100
        /*01d6*/ 	.byte	0x09
	.zero		1


	//   ....[11]....
        /*01d8*/ 	.word	0x000007b0
        /*01dc*/ 	.word	0x000000ff
        /*01e0*/ 	.word	0x00000070
        /*01e4*/ 	.short	0x0100
        /*01e6*/ 	.byte	0x09
	.zero		1


	//   ....[12]....
        /*01e8*/ 	.word	0x000007c0
        /*01ec*/ 	.word	0x000000ff
        /*01f0*/ 	.word	0x00000058
        /*01f4*/ 	.short	0x0100
        /*01f6*/ 	.byte	0x09
	.zero		1


	//   ....[13]....
        /*01f8*/ 	.word	0x000007d0
        /*01fc*/ 	.word	0x000000ff
        /*0200*/ 	.word	0x00000078
        /*0204*/ 	.short	0x0100
        /*0206*/ 	.byte	0x09
	.zero		1


	//   ....[14]....
        /*0208*/ 	.word	0x000007e0
        /*020c*/ 	.word	0x000000ff
        /*0210*/ 	.word	0x00000060
        /*0214*/ 	.short	0x0100
        /*0216*/ 	.byte	0x09
	.zero		1


	//   ....[15]....
        /*0218*/ 	.word	0x000007f0
        /*021c*/ 	.word	0x000000ff
        /*0220*/ 	.word	0x00000080
        /*0224*/ 	.short	0x0100
        /*0226*/ 	.byte	0x09
	.zero		1


	//   ....[16]....
        /*0228*/ 	.word	0x00000800
        /*022c*/ 	.word	0x000000ff
        /*0230*/ 	.word	0x00000068
        /*0234*/ 	.short	0x0100
        /*0236*/ 	.byte	0x09
	.zero		1


	//   ....[17]....
        /*0238*/ 	.word	0x00000810
        /*023c*/ 	.word	0x000000ff
        /*0240*/ 	.word	0x00000088
        /*0244*/ 	.short	0x0100
        /*0246*/ 	.byte	0x09
	.zero		1


	//   ....[18]....
        /*0248*/ 	.word	0x000008f0
        /*024c*/ 	.word	0x000000ff
        /*0250*/ 	.word	0x00000090
        /*0254*/ 	.short	0x0100
        /*0256*/ 	.byte	0x08
	.zero		1


	//   ....[19]....
        /*0258*/ 	.word	0x00000900
        /*025c*/ 	.word	0x000000ff
        /*0260*/ 	.word	0x00000098
        /*0264*/ 	.short	0x0100
        /*0266*/ 	.byte	0x08
	.zero		1


	//   ....[20]....
        /*0268*/ 	.word	0x00000a30
        /*026c*/ 	.word	0x000000ff
        /*0270*/ 	.word	0x000000a0
        /*0274*/ 	.short	0x0100
        /*0276*/ 	.byte	0x08
	.zero		1


	//   ....[21]....
        /*0278*/ 	.word	0x00000a40
        /*027c*/ 	.word	0x000000ff
        /*0280*/ 	.word	0x000000b0
        /*0284*/ 	.short	0x0100
        /*0286*/ 	.byte	0x08
	.zero		1


	//   ....[22]....
        /*0288*/ 	.word	0x00000a50
        /*028c*/ 	.word	0x000000ff
        /*0290*/ 	.word	0x000000a8
        /*0294*/ 	.short	0x0100
        /*0296*/ 	.byte	0x08
	.zero		1


	//   ....[23]....
        /*0298*/ 	.word	0x00000a60
        /*029c*/ 	.word	0x000000ff
        /*02a0*/ 	.word	0x000000b8
        /*02a4*/ 	.short	0x0100
        /*02a6*/ 	.byte	0x08
	.zero		1


	//   ....[24]....
        /*02a8*/ 	.word	0x00000b80
        /*02ac*/ 	.word	0x000000ff
        /*02b0*/ 	.word	0x000000c0
        /*02b4*/ 	.short	0x0100
        /*02b6*/ 	.byte	0x09
	.zero		1


	//   ....[25]....
        /*02b8*/ 	.word	0x00000b90
        /*02bc*/ 	.word	0x000000ff
        /*02c0*/ 	.word	0x000000e0
        /*02c4*/ 	.short	0x0100
        /*02c6*/ 	.byte	0x09
	.zero		1


	//   ....[26]....
        /*02c8*/ 	.word	0x00000ba0
        /*02cc*/ 	.word	0x000000ff
        /*02d0*/ 	.word	0x000000c8
        /*02d4*/ 	.short	0x0100
        /*02d6*/ 	.byte	0x09
	.zero		1


	//   ....[27]....
        /*02d8*/ 	.word	0x00000bb0
        /*02dc*/ 	.word	0x000000ff
        /*02e0*/ 	.word	0x000000e8
        /*02e4*/ 	.short	0x0100
        /*02e6*/ 	.byte	0x09
	.zero		1


	//   ....[28]....
        /*02e8*/ 	.word	0x00000bc0
        /*02ec*/ 	.word	0x000000ff
        /*02f0*/ 	.word	0x000000d0
        /*02f4*/ 	.short	0x0100
        /*02f6*/ 	.byte	0x09
	.zero		1


	//   ....[29]....
        /*02f8*/ 	.word	0x00000bd0
        /*02fc*/ 	.word	0x000000ff
        /*0300*/ 	.word	0x000000f0
        /*0304*/ 	.short	0x0100
        /*0306*/ 	.byte	0x09
	.zero		1


	//   ....[30]....
        /*0308*/ 	.word	0x00000be0
        /*030c*/ 	.word	0x000000ff
        /*0310*/ 	.word	0x000000d8
        /*0314*/ 	.short	0x0100
        /*0316*/ 	.byte	0x09
	.zero		1


	//   ....[31]....
        /*0318*/ 	.word	0x00000bf0
        /*031c*/ 	.word	0x000000ff
        /*0320*/ 	.word	0x000000f8
        /*0324*/ 	.short	0x0100
        /*0326*/ 	.byte	0x09
	.zero		1


	//   ....[32]....
        /*0328*/ 	.word	0x00000ce0
        /*032c*/ 	.word	0x000000ff
        /*0330*/ 	.word	0x00000100
        /*0334*/ 	.short	0x0100
        /*0336*/ 	.byte	0x08
	.zero		1


	//   ....[33]....
        /*0338*/ 	.word	0x00000cf0
        /*033c*/ 	.word	0x000000ff
        /*0340*/ 	.word	0x00000110
        /*0344*/ 	.short	0x0100
        /*0346*/ 	.byte	0x08
	.zero		1


	//   ....[34]....
        /*0348*/ 	.word	0x00000d00
        /*034c*/ 	.word	0x000000ff
        /*0350*/ 	.word	0x00000108
        /*0354*/ 	.short	0x0100
        /*0356*/ 	.byte	0x08
	.zero		1


	//   ....[35]....
        /*0358*/ 	.word	0x00000d10
        /*035c*/ 	.word	0x000000ff
        /*0360*/ 	.word	0x00000118
        /*0364*/ 	.short	0x0100
        /*0366*/ 	.byte	0x08
	.zero		1


	//   ....[36]....
        /*0368*/ 	.word	0x00000e00
        /*036c*/ 	.word	0x000000ff
        /*0370*/ 	.word	0x00000120
        /*0374*/ 	.short	0x0100
        /*0376*/ 	.byte	0x07
	.zero		1


	//   ....[37]....
        /*0378*/ 	.word	0x00001810
        /*037c*/ 	.word	0x00000003
        /*0380*/ 	.word	0x00000110
        /*0384*/ 	.short	0x010a
        /*0386*/ 	.byte	0xff
	.zero		1


	//   ....[38]....
        /*0388*/ 	.word	0x00001840
        /*038c*/ 	.word	0x00000003
        /*0390*/ 	.word	0x00000100
        /*0394*/ 	.short	0x0101
        /*0396*/ 	.byte	0xff
	.zero		1


	//   ....[39]....
        /*0398*/ 	.word	0x00001940
        /*039c*/ 	.word	0x000000ff
        /*03a0*/ 	.word	0x00000028
        /*03a4*/ 	.short	0x010a
        /*03a6*/ 	.byte	0x08
	.zero		1


	//   ....[40]....
        /*03a8*/ 	.word	0x00001a10
        /*03ac*/ 	.word	0x000000ff
        /*03b0*/ 	.word	0x00000028
        /*03b4*/ 	.short	0x010a
        /*03b6*/ 	.byte	0x21
	.zero		1


	//   ....[41]....
        /*03b8*/ 	.word	0x00001bc0
        /*03bc*/ 	.word	0x000000ff
        /*03c0*/ 	.word	0x00000028
        /*03c4*/ 	.short	0x010a
        /*03c6*/ 	.byte	0x08
	.zero		1


	//   ....[42]....
        /*03c8*/ 	.word	0x00001cc0
        /*03cc*/ 	.word	0x000000ff
        /*03d0*/ 	.word	0x00000098
        /*03d4*/ 	.short	0x0101
        /*03d6*/ 	.byte	0x06
	.zero		1


	//   ....[43]....
        /*03d8*/ 	.word	0x00001ce0
        /*03dc*/ 	.word	0x000000ff
        /*03e0*/ 	.word	0x00000028
        /*03e4*/ 	.short	0x010a
        /*03e6*/ 	.byte	0x08
	.zero		1


	//   ....[44]....
        /*03e8*/ 	.word	0x00001d60
        /*03ec*/ 	.word	0x000000ff
        /*03f0*/ 	.word	0x00000028
        /*03f4*/ 	.short	0x010a
        /*03f6*/ 	.byte	0x11
	.zero		1


	//   ....[45]....
        /*03f8*/ 	.word	0x00001ef0
        /*03fc*/ 	.word	0x000000ff
        /*0400*/ 	.word	0x00000028
        /*0404*/ 	.short	0x010a
        /*0406*/ 	.byte	0x08
	.zero		1


	//   ....[46]....
        /*0408*/ 	.word	0x00002040
        /*040c*/ 	.word	0x00000002
        /*0410*/ 	.word	0x000000a0
        /*0414*/ 	.short	0x010a
        /*0416*/ 	.byte	0xff
	.zero		1


	//   ....[47]....
        /*0418*/ 	.word	0x00002100
        /*041c*/ 	.word	0x00000002
        /*0420*/ 	.word	0x00000000
        /*0424*/ 	.short	0x0101
        /*0426*/ 	.byte	0xff
	.zero		1


	//   ....[48]....
        /*0428*/ 	.word	0x00002660
        /*042c*/ 	.word	0x000000ff
        /*0430*/ 	.word	0x00000000
        /*0434*/ 	.short	0x010a
        /*0436*/ 	.byte	0x04
	.zero		1


	//   ....[49]....
        /*0438*/ 	.word	0x000026f0
        /*043c*/ 	.word	0x000000ff
        /*0440*/ 	.word	0x00000000
        /*0444*/ 	.short	0x010a
        /*0446*/ 	.byte	0x04
	.zero		1


	//   ....[50]....
        /*0448*/ 	.word	0x00002780
        /*044c*/ 	.word	0x000000ff
        /*0450*/ 	.word	0x00000000
        /*0454*/ 	.short	0x010a
        /*0456*/ 	.byte	0x04
	.zero		1


	//   ....[51]....
        /*0458*/ 	.word	0x00002810
        /*045c*/ 	.word	0x000000ff
        /*0460*/ 	.word	0x00000000
        /*0464*/ 	.short	0x010a
        /*0466*/ 	.byte	0x04
	.zero		1


	//   ....[52]....
        /*0468*/ 	.word	0x000028b0
        /*046c*/ 	.word	0x00000000
        /*0470*/ 	.word	0x00000000
        /*0474*/ 	.short	0x010a
        /*0476*/ 	.byte	0xff
	.zero		1


	//   ....[53]....
        /*0478*/ 	.word	0x000029e0
        /*047c*/ 	.word	0x00000000
        /*0480*/ 	.word	0x00000100
        /*0484*/ 	.short	0x010a
        /*0486*/ 	.byte	0xff
	.zero		1


	//   ....[54]....
        /*0488*/ 	.word	0x00002a50
        /*048c*/ 	.word	0x00000004
        /*0490*/ 	.word	0x00000000
        /*0494*/ 	.short	0x0101
        /*0496*/ 	.byte	0xff
	.zero		1


	//   ....[55]....
        /*0498*/ 	.word	0x00002a70
        /*049c*/ 	.word	0x000000ff
        /*04a0*/ 	.word	0x000000b0
        /*04a4*/ 	.short	0x010a
        /*04a6*/ 	.byte	0x05
	.zero		1


	//   ....[56]....
        /*04a8*/ 	.word	0x00002b90
        /*04ac*/ 	.word	0x00000000
        /*04b0*/ 	.word	0x000000a0
        /*04b4*/ 	.short	0x010a
        /*04b6*/ 	.byte	0xff
	.zero		1


	//   ....[57]....
        /*04b8*/ 	.word	0x00002c90
        /*04bc*/ 	.word	0x00000000
        /*04c0*/ 	.word	0x00000000
        /*04c4*/ 	.short	0x0101
        /*04c6*/ 	.byte	0xff
	.zero		1


	//   ....[58]....
        /*04c8*/ 	.word	0x00002d20
        /*04cc*/ 	.word	0x000000ff
        /*04d0*/ 	.word	0x000000b0
        /*04d4*/ 	.short	0x0106
        /*04d6*/ 	.byte	0x05
	.zero		1


	//   ....[59]....
        /*04d8*/ 	.word	0x00002d40
        /*04dc*/ 	.word	0x000000ff
        /*04e0*/ 	.word	0x000000b0
        /*04e4*/ 	.short	0x010a
        /*04e6*/ 	.byte	0x05
	.zero		1


	//   ....[60]....
        /*04e8*/ 	.word	0x00002dd0
        /*04ec*/ 	.word	0x000000ff
        /*04f0*/ 	.word	0x000000b0
        /*04f4*/ 	.short	0x0106
        /*04f6*/ 	.byte	0x04
	.zero		1


	//   ....[61]....
        /*04f8*/ 	.word	0x00002e10
        /*04fc*/ 	.word	0x00000000
        /*0500*/ 	.word	0x000000b0
        /*0504*/ 	.short	0x010a
        /*0506*/ 	.byte	0xff
	.zero		1


	//   ....[62]....
        /*0508*/ 	.word	0x00003050
        /*050c*/ 	.word	0x000000ff
        /*0510*/ 	.word	0x00000008
        /*0514*/ 	.short	0x010a
        /*0516*/ 	.byte	0x06
	.zero		1


	//   ....[63]....
        /*0518*/ 	.word	0x00003070
        /*051c*/ 	.word	0x000000ff
        /*0520*/ 	.word	0x00000008
        /*0524*/ 	.short	0x010a
        /*0526*/ 	.byte	0x06
	.zero		1


	//   ....[64]....
        /*0528*/ 	.word	0x00003200
        /*052c*/ 	.word	0x000000ff
        /*0530*/ 	.word	0x00000008
        /*0534*/ 	.short	0x010a
        /*0536*/ 	.byte	0x06
	.zero		1


	//   ....[65]....
        /*0538*/ 	.word	0x00003220
        /*053c*/ 	.word	0x000000ff
        /*0540*/ 	.word	0x00000008
        /*0544*/ 	.short	0x010a
        /*0546*/ 	.byte	0x06
	.zero		1


	//   ....[66]....
        /*0548*/ 	.word	0x000032e0
        /*054c*/ 	.word	0x000000ff
        /*0550*/ 	.word	0x00000000
        /*0554*/ 	.short	0x0101
        /*0556*/ 	.byte	0x07
	.zero		1


	//   ....[67]....
        /*0558*/ 	.word	0x00003620
        /*055c*/ 	.word	0x00000000
        /*0560*/ 	.word	0x000000a0
        /*0564*/ 	.short	0x010a
        /*0566*/ 	.byte	0xff
	.zero		1


	//   ....[68]....
        /*0568*/ 	.word	0x000036e0
        /*056c*/ 	.word	0x00000000
        /*0570*/ 	.word	0x00000000
        /*0574*/ 	.short	0x0101
        /*0576*/ 	.byte	0xff
	.zero		1


	//   ....[69]....
        /*0578*/ 	.word	0x000037a0
        /*057c*/ 	.word	0x000000ff
        /*0580*/ 	.word	0x00000000
        /*0584*/ 	.short	0x010a
        /*0586*/ 	.byte	0x08
	.zero		1


	//   ....[70]....
        /*0588*/ 	.word	0x000037b0
        /*058c*/ 	.word	0x000000ff
        /*0590*/ 	.word	0x000000e0
        /*0594*/ 	.short	0x010a
        /*0596*/ 	.byte	0x09
	.zero		1


	//   ....[71]....
        /*0598*/ 	.word	0x00003860
        /*059c*/ 	.word	0x000000ff
        /*05a0*/ 	.word	0x00000000
        /*05a4*/ 	.short	0x010a
        /*05a6*/ 	.byte	0x08
	.zero		1


	//   ....[72]....
        /*05a8*/ 	.word	0x00003990
        /*05ac*/ 	.word	0x000000ff
        /*05b0*/ 	.word	0x00000000
        /*05b4*/ 	.short	0x010a
        /*05b6*/ 	.byte	0x1e
	.zero		1


	//   ....[73]....
        /*05b8*/ 	.word	0x00003c90
        /*05bc*/ 	.word	0x000000ff
        /*05c0*/ 	.word	0x00000000
        /*05c4*/ 	.short	0x010a
        /*05c6*/ 	.byte	0x08
	.zero		1


	//   ....[74]....
        /*05c8*/ 	.word	0x00003d20
        /*05cc*/ 	.word	0x000000ff
        /*05d0*/ 	.word	0x00000000
        /*05d4*/ 	.short	0x010a
        /*05d6*/ 	.byte	0x08
	.zero		1


	//   ....[75]....
        /*05d8*/ 	.word	0x00003db0
        /*05dc*/ 	.word	0x000000ff
        /*05e0*/ 	.word	0x00000000
        /*05e4*/ 	.short	0x010a
        /*05e6*/ 	.byte	0x08
	.zero		1


	//   ....[76]....
        /*05e8*/ 	.word	0x00003e50
        /*05ec*/ 	.word	0x00000000
        /*05f0*/ 	.word	0x00000000
        /*05f4*/ 	.short	0x010a
        /*05f6*/ 	.byte	0xff
	.zero		1


	//   ....[77]....
        /*05f8*/ 	.word	0x00003e90
        /*05fc*/ 	.word	0x00000000
        /*0600*/ 	.word	0x00000000
        /*0604*/ 	.short	0x010a
        /*0606*/ 	.byte	0xff
	.zero		1


	//   ....[78]....
        /*0608*/ 	.word	0x00003f00
        /*060c*/ 	.word	0x000000ff
        /*0610*/ 	.word	0x00000000
        /*0614*/ 	.short	0x0101
        /*0616*/ 	.byte	0x05
	.zero		1


	//   ....[79]....
        /*0618*/ 	.word	0x00003f40
        /*061c*/ 	.word	0x000000ff
        /*0620*/ 	.word	0x00000120
        /*0624*/ 	.short	0x010a
        /*0626*/ 	.byte	0x07
	.zero		1


	//   ....[80]....
        /*0628*/ 	.word	0x00003f90
        /*062c*/ 	.word	0x000000ff
        /*0630*/ 	.word	0x00000000
        /*0634*/ 	.short	0x0101
        /*0636*/ 	.byte	0x05
	.zero		1


	//   ....[81]....
        /*0638*/ 	.word	0x000043e0
        /*063c*/ 	.word	0x00000000
        /*0640*/ 	.word	0x000000a0
        /*0644*/ 	.short	0x010a
        /*0646*/ 	.byte	0xff
	.zero		1


	//   ....[82]....
        /*0648*/ 	.word	0x000044a0
        /*064c*/ 	.word	0x00000000
        /*0650*/ 	.word	0x00000000
        /*0654*/ 	.short	0x0101
        /*0656*/ 	.byte	0xff
	.zero		1


	//   ....[83]....
        /*0658*/ 	.word	0x000047c0
        /*065c*/ 	.word	0x000000ff
        /*0660*/ 	.word	0x00000098
        /*0664*/ 	.short	0x010a
        /*0666*/ 	.byte	0x07
	.zero		1


	//   ....[84]....
        /*0668*/ 	.word	0x000049b0
        /*066c*/ 	.word	0x000000ff
        /*0670*/ 	.word	0x00000070
        /*0674*/ 	.short	0x010a
        /*0676*/ 	.byte	0x07
	.zero		1


	//   ....[85]....
        /*0678*/ 	.word	0x00004ba0
        /*067c*/ 	.word	0x000000ff
        /*0680*/ 	.word	0x00000050
        /*0684*/ 	.short	0x010b
        /*0686*/ 	.byte	0x07
	.zero		1


	//   ....[86]....
        /*0688*/ 	.word	0x00004bb0
        /*068c*/ 	.word	0x000000ff
        /*0690*/ 	.word	0x00000000
        /*0694*/ 	.short	0x0101
        /*0696*/ 	.byte	0x0e
	.zero		1


	//   ....[87]....
        /*0698*/ 	.word	0x00004bd0
        /*069c*/ 	.word	0x000000ff
        /*06a0*/ 	.word	0x00000078
        /*06a4*/ 	.short	0x010a
        /*06a6*/ 	.byte	0x07
	.zero		1


	//   ....[88]....
        /*06a8*/ 	.word	0x00004d80
        /*06ac*/ 	.word	0x000000ff
        /*06b0*/ 	.word	0x00000058
        /*06b4*/ 	.short	0x010b
        /*06b6*/ 	.byte	0x07
	.zero		1


	//   ....[89]....
        /*06b8*/ 	.word	0x00004d90
        /*06bc*/ 	.word	0x000000ff
        /*06c0*/ 	.word	0x00000000
        /*06c4*/ 	.short	0x0101
        /*06c6*/ 	.byte	0x0e
	.zero		1


	//   ....[90]....
        /*06c8*/ 	.word	0x00004da0
        /*06cc*/ 	.word	0x000000ff
        /*06d0*/ 	.word	0x00000080
        /*06d4*/ 	.short	0x010a
        /*06d6*/ 	.byte	0x07
	.zero		1


	//   ....[91]....
        /*06d8*/ 	.word	0x00004fd0
        /*06dc*/ 	.word	0x000000ff
        /*06e0*/ 	.word	0x00000060
        /*06e4*/ 	.short	0x010b
        /*06e6*/ 	.byte	0x07
	.zero		1


	//   ....[92]....
        /*06e8*/ 	.word	0x00005040
        /*06ec*/ 	.word	0x000000ff
        /*06f0*/ 	.word	0x00000000
        /*06f4*/ 	.short	0x0101
        /*06f6*/ 	.byte	0x0e
	.zero		1


	//   ....[93]....
        /*06f8*/ 	.word	0x00005080
        /*06fc*/ 	.word	0x000000ff
        /*0700*/ 	.word	0x00000088
        /*0704*/ 	.short	0x010a
        /*0706*/ 	.byte	0x07
	.zero		1


	//   ....[94]....
        /*0708*/ 	.word	0x000052b0
        /*070c*/ 	.word	0x000000ff
        /*0710*/ 	.word	0x00000068
        /*0714*/ 	.short	0x010b
        /*0716*/ 	.byte	0x07
	.zero		1


	//   ....[95]....
        /*0718*/ 	.word	0x000052d0
        /*071c*/ 	.word	0x000000ff
        /*0720*/ 	.word	0x00000000
        /*0724*/ 	.short	0x0101
        /*0726*/ 	.byte	0x0d
	.zero		1


	//   ....[96]....
        /*0728*/ 	.word	0x00005300
        /*072c*/ 	.word	0x000000ff
        /*0730*/ 	.word	0x00000070
        /*0734*/ 	.short	0x010a
        /*0736*/ 	.byte	0x07
	.zero		1


	//   ....[97]....
        /*0738*/ 	.word	0x00005320
        /*073c*/ 	.word	0x000000ff
        /*0740*/ 	.word	0x00000078
        /*0744*/ 	.short	0x010a
        /*0746*/ 	.byte	0x07
	.zero		1


	//   ....[98]....
        /*0748*/ 	.word	0x00005340
        /*074c*/ 	.word	0x000000ff
        /*0750*/ 	.word	0x00000080
        /*0754*/ 	.short	0x010a
        /*0756*/ 	.byte	0x07
	.zero		1


	//   ....[99]....
        /*0758*/ 	.word	0x00005380
        /*075c*/ 	.word	0x00000000
        /*0760*/ 	.word	0x00000088
        /*0764*/ 	.short	0x010a
        /*0766*/ 	.byte	0xff
	.zero		1


	//   ....[100]....
        /*0768*/ 	.word	0x000056c0
        /*076c*/ 	.word	0x00000000
        /*0770*/ 	.word	0x000000a0
        /*0774*/ 	.short	0x010a
        /*0776*/ 	.byte	0xff
	.zero		1


	//   ....[101]....
        /*0778*/ 	.word	0x000057d0
        /*077c*/ 	.word	0x00000000
        /*0780*/ 	.word	0x00000000
        /*0784*/ 	.short	0x0101
        /*0786*/ 	.byte	0xff
	.zero		1


	//   ....[102]....
        /*0788*/ 	.word	0x000061e0
        /*078c*/ 	.word	0x00000003
        /*0790*/ 	.word	0x00000050
        /*0794*/ 	.short	0x010a
        /*0796*/ 	.byte	0xff
	.zero		1


	//   ....[103]....
        /*0798*/ 	.word	0x00006230
        /*079c*/ 	.word	0x0000006a
        /*07a0*/ 	.word	0x000000c0
        /*07a4*/ 	.short	0x010a
        /*07a6*/ 	.byte	0xff
	.zero		1


	//   ....[104]....
        /*07a8*/ 	.word	0x00006350
        /*07ac*/ 	.word	0x00000003
        /*07b0*/ 	.word	0x00000050
        /*07b4*/ 	.short	0x010a
        /*07b6*/ 	.byte	0xff
	.zero		1


	//   ....[105]....
        /*07b8*/ 	.word	0x00006470
        /*07bc*/ 	.word	0x00000000
        /*07c0*/ 	.word	0x00000000
        /*07c4*/ 	.short	0x0101
        /*07c6*/ 	.byte	0xff
	.zero		1


	//   ....[106]....
        /*07c8*/ 	.word	0x000064f0
        /*07cc*/ 	.word	0x0000006a
        /*07d0*/ 	.word	0x000000c0
        /*07d4*/ 	.short	0x010a
        /*07d6*/ 	.byte	0xff
	.zero		1


	//   ....[107]....
        /*07d8*/ 	.word	0x000070d0
        /*07dc*/ 	.word	0x00000037
        /*07e0*/ 	.word	0x00000050
        /*07e4*/ 	.short	0x010a
        /*07e6*/ 	.byte	0xff
	.zero		1


	//   ....[108]....
        /*07e8*/ 	.word	0x00007180
        /*07ec*/ 	.word	0x00000037
        /*07f0*/ 	.word	0x00000050
        /*07f4*/ 	.short	0x010a
        /*07f6*/ 	.byte	0xff
	.zero		1


	//   ....[109]....
        /*07f8*/ 	.word	0x000072a0
        /*07fc*/ 	.word	0x00000000
        /*0800*/ 	.word	0x00000000
        /*0804*/ 	.short	0x0101
        /*0806*/ 	.byte	0xff
	.zero		1


	//   ....[110]....
        /*0808*/ 	.word	0x00007e50
        /*080c*/ 	.word	0x00000049
        /*0810*/ 	.word	0x00000050
        /*0814*/ 	.short	0x010a
        /*0816*/ 	.byte	0xff
	.zero		1


	//   ....[111]....
        /*0818*/ 	.word	0x00007f00
        /*081c*/ 	.word	0x00000049
        /*0820*/ 	.word	0x00000050
        /*0824*/ 	.short	0x010a
        /*0826*/ 	.byte	0xff
	.zero		1


	//   ....[112]....
        /*0828*/ 	.word	0x00008020
        /*082c*/ 	.word	0x00000002
        /*0830*/ 	.word	0x00000000
        /*0834*/ 	.short	0x0101
        /*0836*/ 	.byte	0xff
	.zero		1


	//   ....[113]....
        /*0838*/ 	.word	0x00008bf0
        /*083c*/ 	.word	0x0000004c
        /*0840*/ 	.word	0x00000050
        /*0844*/ 	.short	0x010a
        /*0846*/ 	.byte	0xff
	.zero		1


	//   ....[114]....
        /*0848*/ 	.word	0x00008ca0
        /*084c*/ 	.word	0x0000004c
        /*0850*/ 	.word	0x00000050
        /*0854*/ 	.short	0x010a
        /*0856*/ 	.byte	0xff
	.zero		1


	//   ....[115]....
        /*0858*/ 	.word	0x00008dc0
        /*085c*/ 	.word	0x00000000
        /*0860*/ 	.word	0x00000000
        /*0864*/ 	.short	0x0101
        /*0866*/ 	.byte	0xff
	.zero		1


	//   ....[116]....
        /*0868*/ 	.word	0x00009080
        /*086c*/ 	.word	0x0000006a
        /*0870*/ 	.word	0x00000000
        /*0874*/ 	.short	0x0101
        /*0876*/ 	.byte	0xff
	.zero		1


	//   ....[117]....
        /*0878*/ 	.word	0x00009ae0
        /*087c*/ 	.word	0x00000003
        /*0880*/ 	.word	0x00000110
        /*0884*/ 	.short	0x010a
        /*0886*/ 	.byte	0xff
	.zero		1


	//   ....[118]....
        /*0888*/ 	.word	0x00009b40
        /*088c*/ 	.word	0x00000002
        /*0890*/ 	.word	0x00000028
        /*0894*/ 	.short	0x010a
        /*0896*/ 	.byte	0xff
	.zero		1


	//   ....[119]....
        /*0898*/ 	.word	0x00009ba0
        /*089c*/ 	.word	0x00000002
        /*08a0*/ 	.word	0x00000028
        /*08a4*/ 	.short	0x010a
        /*08a6*/ 	.byte	0xff
	.zero		1


	//   ....[120]....
        /*08a8*/ 	.word	0x00009bf0
        /*08ac*/ 	.word	0x00000002
        /*08b0*/ 	.word	0x000000a0
        /*08b4*/ 	.short	0x010a
        /*08b6*/ 	.byte	0xff
	.zero		1


	//   ....[121]....
        /*08b8*/ 	.word	0x00009c50
        /*08bc*/ 	.word	0x00000000
        /*08c0*/ 	.word	0x00000000
        /*08c4*/ 	.short	0x010a
        /*08c6*/ 	.byte	0xff
	.zero		1


	//   ....[122]....
        /*08c8*/ 	.word	0x00009cb0
        /*08cc*/ 	.word	0x00000000
        /*08d0*/ 	.word	0x00000000
        /*08d4*/ 	.short	0x010a
        /*08d6*/ 	.byte	0xff
	.zero		1


	//   ....[123]....
        /*08d8*/ 	.word	0x00009d10
        /*08dc*/ 	.word	0x00000000
        /*08e0*/ 	.word	0x00000000
        /*08e4*/ 	.short	0x010a
        /*08e6*/ 	.byte	0xff
	.zero		1


	//   ....[124]....
        /*08e8*/ 	.word	0x00009d70
        /*08ec*/ 	.word	0x00000000
        /*08f0*/ 	.word	0x00000000
        /*08f4*/ 	.short	0x010a
        /*08f6*/ 	.byte	0xff
	.zero		1


	//   ....[125]....
        /*08f8*/ 	.word	0x00009dc0
        /*08fc*/ 	.word	0x00000000
        /*0900*/ 	.word	0x00000100
        /*0904*/ 	.short	0x010a
        /*0906*/ 	.byte	0xff
	.zero		1


	//   ....[126]....
        /*0908*/ 	.word	0x00009e20
        /*090c*/ 	.word	0x00000000
        /*0910*/ 	.word	0x000000b0
        /*0914*/ 	.short	0x010a
        /*0916*/ 	.byte	0xff
	.zero		1


	//   ....[127]....
        /*0918*/ 	.word	0x00009e70
        /*091c*/ 	.word	0x00000000
        /*0920*/ 	.word	0x000000a0
        /*0924*/ 	.short	0x010a
        /*0926*/ 	.byte	0xff
	.zero		1


	//   ....[128]....
        /*0928*/ 	.word	0x00009ed0
        /*092c*/ 	.word	0x00000000
        /*0930*/ 	.word	0x000000b0
        /*0934*/ 	.short	0x010a
        /*0936*/ 	.byte	0xff
	.zero		1


	//   ....[129]....
        /*0938*/ 	.word	0x00009f30
        /*093c*/ 	.word	0x00000004
        /*0940*/ 	.word	0x00000008
        /*0944*/ 	.short	0x010a
        /*0946*/ 	.byte	0xff
	.zero		1


	//   ....[130]....
        /*0948*/ 	.word	0x0000a010
        /*094c*/ 	.word	0x00000002
        /*0950*/ 	.word	0x00000008
        /*0954*/ 	.short	0x010a
        /*0956*/ 	.byte	0xff
	.zero		1


	//   ....[131]....
        /*0958*/ 	.word	0x0000a060
        /*095c*/ 	.word	0x00000000
        /*0960*/ 	.word	0x000000a0
        /*0964*/ 	.short	0x010a
        /*0966*/ 	.byte	0xff
	.zero		1


	//   ....[132]....
        /*0968*/ 	.word	0x0000a0c0
        /*096c*/ 	.word	0x00000000
        /*0970*/ 	.word	0x000000e0
        /*0974*/ 	.short	0x010a
        /*0976*/ 	.byte	0xff
	.zero		1


	//   ....[133]....
        /*0978*/ 	.word	0x0000a120
        /*097c*/ 	.word	0x00000000
        /*0980*/ 	.word	0x00000000
        /*0984*/ 	.short	0x010a
        /*0986*/ 	.byte	0xff
	.zero		1


	//   ....[134]....
        /*0988*/ 	.word	0x0000a180
        /*098c*/ 	.word	0x00000000
        /*0990*/ 	.word	0x00000000
        /*0994*/ 	.short	0x010a
        /*0996*/ 	.byte	0xff
	.zero		1


	//   ....[135]....
        /*0998*/ 	.word	0x0000a1e0
        /*099c*/ 	.word	0x00000000
        /*09a0*/ 	.word	0x00000000
        /*09a4*/ 	.short	0x010a
        /*09a6*/ 	.byte	0xff
	.zero		1


	//   ....[136]....
        /*09a8*/ 	.word	0x0000a240
        /*09ac*/ 	.word	0x00000000
        /*09b0*/ 	.word	0x00000000
        /*09b4*/ 	.short	0x010a
        /*09b6*/ 	.byte	0xff
	.zero		1


	//   ....[137]....
        /*09b8*/ 	.word	0x0000a2a0
        /*09bc*/ 	.word	0x00000000
        /*09c0*/ 	.word	0x00000120
        /*09c4*/ 	.short	0x010a
        /*09c6*/ 	.byte	0xff
	.zero		1


	//   ....[138]....
        /*09c8*/ 	.word	0x0000a2f0
        /*09cc*/ 	.word	0x00000000
        /*09d0*/ 	.word	0x000000a0
        /*09d4*/ 	.short	0x010a
        /*09d6*/ 	.byte	0xff
	.zero		1


	//   ....[139]....
        /*09d8*/ 	.word	0x0000a350
        /*09dc*/ 	.word	0x00000000
        /*09e0*/ 	.word	0x00000098
        /*09e4*/ 	.short	0x010a
        /*09e6*/ 	.byte	0xff
	.zero		1


	//   ....[140]....
        /*09e8*/ 	.word	0x0000a3b0
        /*09ec*/ 	.word	0x00000003
        /*09f0*/ 	.word	0x00000070
        /*09f4*/ 	.short	0x010a
        /*09f6*/ 	.byte	0xff
	.zero		1


	//   ....[141]....
        /*09f8*/ 	.word	0x0000a410
        /*09fc*/ 	.word	0x00000003
        /*0a00*/ 	.word	0x00000078
        /*0a04*/ 	.short	0x010a
        /*0a06*/ 	.byte	0xff
	.zero		1


	//   ....[142]....
        /*0a08*/ 	.word	0x0000a470
        /*0a0c*/ 	.word	0x00000003
        /*0a10*/ 	.word	0x00000080
        /*0a14*/ 	.short	0x010a
        /*0a16*/ 	.byte	0xff
	.zero		1


	//   ....[143]....
        /*0a18*/ 	.word	0x0000a4d0
        /*0a1c*/ 	.word	0x00000003
        /*0a20*/ 	.word	0x00000088
        /*0a24*/ 	.short	0x010a
        /*0a26*/ 	.byte	0xff
	.zero		1


	//   ....[144]....
        /*0a28*/ 	.word	0x0000a530
        /*0a2c*/ 	.word	0x00000000
        /*0a30*/ 	.word	0x00000070
        /*0a34*/ 	.short	0x010a
        /*0a36*/ 	.byte	0xff
	.zero		1


	//   ....[145]....
        /*0a38*/ 	.word	0x0000a590
        /*0a3c*/ 	.word	0x00000000
        /*0a40*/ 	.word	0x00000078
        /*0a44*/ 	.short	0x010a
        /*0a46*/ 	.byte	0xff
	.zero		1


	//   ....[146]....
        /*0a48*/ 	.word	0x0000a5f0
        /*0a4c*/ 	.word	0x00000000
        /*0a50*/ 	.word	0x00000080
        /*0a54*/ 	.short	0x010a
        /*0a56*/ 	.byte	0xff
	.zero		1


	//   ....[147]....
        /*0a58*/ 	.word	0x0000a640
        /*0a5c*/ 	.word	0x00000000
        /*0a60*/ 	.word	0x000000a0
        /*0a64*/ 	.short	0x010a
        /*0a66*/ 	.byte	0xff
	.zero		1


	//   ....[148]....
        /*0a68*/ 	.word	0x0000a690
        /*0a6c*/ 	.word	0x00000003
        /*0a70*/ 	.word	0x00000050
        /*0a74*/ 	.short	0x010a
        /*0a76*/ 	.byte	0xff
	.zero		1


	//   ....[149]....
        /*0a78*/ 	.word	0x0000a6e0
        /*0a7c*/ 	.word	0x0000006a
        /*0a80*/ 	.word	0x000000c0
        /*0a84*/ 	.short	0x010a
        /*0a86*/ 	.byte	0xff
	.zero		1


	//   ....[150]....
        /*0a88*/ 	.word	0x0000a730
        /*0a8c*/ 	.word	0x00000037
        /*0a90*/ 	.word	0x00000050
        /*0a94*/ 	.short	0x010a
        /*0a96*/ 	.byte	0xff
	.zero		1


	//   ....[151]....
        /*0a98*/ 	.word	0x0000a780
        /*0a9c*/ 	.word	0x00000049
        /*0aa0*/ 	.word	0x00000050
        /*0aa4*/ 	.short	0x010a
        /*0aa6*/ 	.byte	0xff
	.zero		1


	//   ....[152]....
        /*0aa8*/ 	.word	0x0000a7d0
        /*0aac*/ 	.word	0x0000004c
        /*0ab0*/ 	.word	0x00000050
        /*0ab4*/ 	.short	0x010a
        /*0ab6*/ 	.byte	0xff
	.zero		1


	//----- nvinfo : EIATTR_NUM_MBARRIERS
	.align		4
.L_48:
        /*0ab8*/ 	.byte	0x03, 0x38
        /*0aba*/ 	.short	0x0025


	//----- nvinfo : EIATTR_EXIT_INSTR_OFFSETS
	.align		4
        /*0abc*/ 	.byte	0x04, 0x1c
        /*0abe*/ 	.short	(.L_50 - .L_49)


	//   ....[0]....
.L_49:
        /*0ac0*/ 	.word	0x000028e0


	//   ....[1]....
        /*0ac4*/ 	.word	0x00002de0


	//   ....[2]....
        /*0ac8*/ 	.word	0x00002e40


	//   ....[3]....
        /*0acc*/ 	.word	0x000041c0


	//   ....[4]....
        /*0ad0*/ 	.word	0x000053b0


	//   ....[5]....
        /*0ad4*/ 	.word	0x000053f0


	//   ....[6]....
        /*0ad8*/ 	.word	0x00009ad0


	//----- nvinfo : EIATTR_MAX_THREADS
	.align		4
.L_50:
        /*0adc*/ 	.byte	0x04, 0x05
        /*0ade*/ 	.short	(.L_52 - .L_51)
.L_51:
        /*0ae0*/ 	.word	0x00000100
        /*0ae4*/ 	.word	0x00000001
        /*0ae8*/ 	.word	0x00000001


	//----- nvinfo : EIATTR_CRS_STACK_SIZE
	.align		4
.L_52:
        /*0aec*/ 	.byte	0x04, 0x1e
        /*0aee*/ 	.short	(.L_54 - .L_53)
.L_53:
        /*0af0*/ 	.word	0x00000000


	//----- nvinfo : EIATTR_CBANK_PARAM_SIZE
	.align		4
.L_54:
        /*0af4*/ 	.byte	0x03, 0x19
        /*0af6*/ 	.short	0x0800


	//----- nvinfo : EIATTR_PARAM_CBANK
	.align		4
        /*0af8*/ 	.byte	0x04, 0x0a
        /*0afa*/ 	.short	(.L_56 - .L_55)
	.align		4
.L_55:
        /*0afc*/ 	.word	index@(.nv.constant0._ZN7cutlass13device_kernelINS_4gemm6kernel13GemmUniversalIN4cute5tupleIJiiiiEEENS1_10collective13CollectiveMmaINS1_35MainloopSm100TmaUmmaWarpSpecializedILi5ELi2ELi4ENS5_IJNS4_1CILi2EEENSA_ILi1EEESC_EEEEENS5_IJNSA_ILi128EEENSA_ILi256EEESF_EEEaNS5_IJlSC_lEEEaSI_NS4_8TiledMMAINS4_8MMA_AtomIJNS4_21SM100_MMA_S8_2x1SM_SSIaaiLi128ELi256ELNS4_4UMMA5MajorE0ELSN_0ELNSM_8SaturateE0EEEEEENS4_6LayoutINS5_IJSC_SC_SC_EEENS5_IJNSA_ILi0EEEST_ST_EEEEENS5_IJNS4_10UnderscoreESW_SW_EEEEENS4_18SM100_TMA_2SM_LOADENS4_14ComposedLayoutINS4_7SwizzleILi3ELi4ELi3EEENS4_18smem_ptr_flag_bitsILi8EEENSR_INS5_IJNSA_ILi8EEESF_EEENS5_IJSF_SC_EEEEEEEvNS4_8identityESZ_S19_vS1A_EENS_8epilogue10collective18CollectiveEpilogueINS1C_23Sm100TmaWarpSpecializedILi4ELi2ELi32ELb0ELb0EEEJNS5_IJNSA_ILi64EEESG_SF_EEENS5_IJNSR_IS1H_SC_EENSR_INS5_IJNSA_ILi32EEESB_EEENS5_IJSC_SF_EEEEEEEEaSI_aSI_NS1C_6fusion15FusionCallbacksIS1G_NS1P_17LinearCombinationIaiaiLNS_15FloatRoundStyleE2EEES1I_S1O_JEEENS4_5SM1004TMEM4LOAD26SM100_TMEM_LOAD_32dp32b32xENS4_13SM90_TMA_LOADENS10_INS11_ILi1ELi4ELi3EEES14_NSR_INS5_IJS15_S1K_EEENS5_IJS1K_SC_EEEEEEENS4_39AutoVectorizingCopyWithAssumedAlignmentILi128EEENS4_14SM90_TMA_STOREES24_S26_S26_EEEvvEEEEvNT_6ParamsE)
        /*0b00*/ 	.short	0x0380
        /*0b02*/ 	.short	0x0800


	//----- nvinfo : EIATTR_SW_WAR
	.align		4
.L_56:
        /*0b04*/ 	.byte	0x04, 0x36
        /*0b06*/ 	.short	(.L_58 - .L_57)
.L_57:
        /*0b08*/ 	.word	0x00000008
.L_58:


//--------------------- .nv.callgraph             --------------------------
	.section	.nv.callgraph,"",@"SHT_CUDA_CALLGRAPH"
	.align	4
	.sectionentsize	8
	.align		4
        /*0000*/ 	.word	0x00000000
	.align		4
        /*0004*/ 	.word	0xffffffff
	.align		4
        /*0008*/ 	.word	index@(_ZN7cutlass13device_kernelINS_4gemm6kernel13GemmUniversalIN4cute5tupleIJiiiiEEENS1_10collective13CollectiveMmaINS1_35MainloopSm100TmaUmmaWarpSpecializedILi5ELi2ELi4ENS5_IJNS4_1CILi2EEENSA_ILi1EEESC_EEEEENS5_IJNSA_ILi128EEENSA_ILi256EEESF_EEEaNS5_IJlSC_lEEEaSI_NS4_8TiledMMAINS4_8MMA_AtomIJNS4_21SM100_MMA_S8_2x1SM_SSIaaiLi128ELi256ELNS4_4UMMA5MajorE0ELSN_0ELNSM_8SaturateE0EEEEEENS4_6LayoutINS5_IJSC_SC_SC_EEENS5_IJNSA_ILi0EEEST_ST_EEEEENS5_IJNS4_10UnderscoreESW_SW_EEEEENS4_18SM100_TMA_2SM_LOADENS4_14ComposedLayoutINS4_7SwizzleILi3ELi4ELi3EEENS4_18smem_ptr_flag_bitsILi8EEENSR_INS5_IJNSA_ILi8EEESF_EEENS5_IJSF_SC_EEEEEEEvNS4_8identityESZ_S19_vS1A_EENS_8epilogue10collective18CollectiveEpilogueINS1C_23Sm100TmaWarpSpecializedILi4ELi2ELi32ELb0ELb0EEEJNS5_IJNSA_ILi64EEESG_SF_EEENS5_IJNSR_IS1H_SC_EENSR_INS5_IJNSA_ILi32EEESB_EEENS5_IJSC_SF_EEEEEEEEaSI_aSI_NS1C_6fusion15FusionCallbacksIS1G_NS1P_17LinearCombinationIaiaiLNS_15FloatRoundStyleE2EEES1I_S1O_JEEENS4_5SM1004TMEM4LOAD26SM100_TMEM_LOAD_32dp32b32xENS4_13SM90_TMA_LOADENS10_INS11_ILi1ELi4ELi3EEES14_NSR_INS5_IJS15_S1K_EEENS5_IJS1K_SC_EEEEEEENS4_39AutoVectorizingCopyWithAssumedAlignmentILi128EEENS4_14SM90_TMA_STOREES24_S26_S26_EEEvvEEEEvNT_6ParamsE)
	.align		4
        /*000c*/ 	.word	index@(__assertfail)
	.align		4
        /*0010*/ 	.word	0x00000000
	.align		4
        /*0014*/ 	.word	0xfffffffe
	.align		4
        /*0018*/ 	.word	0x00000000
	.align		4
        /*001c*/ 	.word	0xfffffffd
	.align		4
        /*0020*/ 	.word	0x00000000
	.align		4
        /*0024*/ 	.word	0xfffffffc


//--------------------- .nv.constant4             --------------------------
	.section	.nv.constant4,"a",@progbits
	.align	8
	.align		8
.nv.constant4:
        /*0000*/ 	.dword	__assertfail
	.align		8
        /*0008*/ 	.dword	__unnamed_1
	.align		8
        /*0010*/ 	.dword	__unnamed_2
	.align		8
        /*0018*/ 	.dword	__unnamed_3
	.align		8
        /*0020*/ 	.dword	_ZN40_INTERNAL_653dab33_4_k_cu_d9fa6475_108154cuda3std3__45__cpo5beginE
	.align		8
        /*0028*/ 	.dword	_ZN40_INTERNAL_653dab33_4_k_cu_d9fa6475_108154cuda3std3__45__cpo3endE
	.align		8
        /*0030*/ 	.dword	_ZN40_INTERNAL_653dab33_4_k_cu_d9fa6475_108154cuda3std3__45__cpo6cbeginE
	.align		8
        /*0038*/ 	.dword	_ZN40_INTERNAL_653dab33_4_k_cu_d9fa6475_108154cuda3std3__45__cpo4cendE
	.align		8
        /*0040*/ 	.dword	_ZN40_INTERNAL_653dab33_4_k_cu_d9fa6475_108154cuda3std3__442_GLOBAL__N__653dab33_4_k_cu_d9fa6475_108156ignoreE
	.align		8
        /*0048*/ 	.dword	_ZN40_INTERNAL_653dab33_4_k_cu_d9fa6475_108154cuda3std3__419piecewise_constructE
	.align		8
        /*0050*/ 	.dword	_ZN40_INTERNAL_653dab33_4_k_cu_d9fa6475_108154cuda3std3__48in_placeE
	.align		8
        /*0058*/ 	.dword	_ZN40_INTERNAL_653dab33_4_k_cu_d9fa6475_108154cuda3std6ranges3__45__cpo4swapE
	.align		8
        /*0060*/ 	.dword	_ZN40_INTERNAL_653dab33_4_k_cu_d9fa6475_108154cuda3std6ranges3__45__cpo9iter_moveE
	.align		8
        /*0068*/ 	.dword	_ZN40_INTERNAL_653dab33_4_k_cu_d9fa6475_108154cute7productE
	.align		8
        /*0070*/ 	.dword	_ZN40_INTERNAL_653dab33_4_k_cu_d9fa6475_108154cute1_E
	.align		8
        /*0078*/ 	.dword	$str$25
	.align		8
        /*0080*/ 	.dword	$str$26
	.align		8
        /*0088*/ 	.dword	$str$27
	.align		8
        /*0090*/ 	.dword	$str$28


//--------------------- .text._ZN7cutlass13device_kernelINS_4gemm6kernel13GemmUniversalIN4cute5tupleIJiiiiEEENS1_10collective13CollectiveMmaINS1_35MainloopSm100TmaUmmaWarpSpecializedILi5ELi2ELi4ENS5_IJNS4_1CILi2EEENSA_ILi1EEESC_EEEEENS5_IJNSA_ILi128EEENSA_ILi256EEESF_EEEaNS5_IJlSC_lEEEaSI_NS4_8TiledMMAINS4_8MMA_AtomIJNS4_21SM100_MMA_S8_2x1SM_SSIaaiLi128ELi256ELNS4_4UMMA5MajorE0ELSN_0ELNSM_8SaturateE0EEEEEENS4_6LayoutINS5_IJSC_SC_SC_EEENS5_IJNSA_ILi0EEEST_ST_EEEEENS5_IJNS4_10UnderscoreESW_SW_EEEEENS4_18SM100_TMA_2SM_LOADENS4_14ComposedLayoutINS4_7SwizzleILi3ELi4ELi3EEENS4_18smem_ptr_flag_bitsILi8EEENSR_INS5_IJNSA_ILi8EEESF_EEENS5_IJSF_SC_EEEEEEEvNS4_8identityESZ_S19_vS1A_EENS_8epilogue10collective18CollectiveEpilogueINS1C_23Sm100TmaWarpSpecializedILi4ELi2ELi32ELb0ELb0EEEJNS5_IJNSA_ILi64EEESG_SF_EEENS5_IJNSR_IS1H_SC_EENSR_INS5_IJNSA_ILi32EEESB_EEENS5_IJSC_SF_EEEEEEEEaSI_aSI_NS1C_6fusion15FusionCallbacksIS1G_NS1P_17LinearCombinationIaiaiLNS_15FloatRoundStyleE2EEES1I_S1O_JEEENS4_5SM1004TMEM4LOAD26SM100_TMEM_LOAD_32dp32b32xENS4_13SM90_TMA_LOADENS10_INS11_ILi1ELi4ELi3EEES14_NSR_INS5_IJS15_S1K_EEENS5_IJS1K_SC_EEEEEEENS4_39AutoVectorizingCopyWithAssumedAlignmentILi128EEENS4_14SM90_TMA_STOREES24_S26_S26_EEEvvEEEEvNT_6ParamsE --------------------------
	.section	.text._ZN7cutlass13device_kernelINS_4gemm6kernel13GemmUniversalIN4cute5tupleIJiiiiEEENS1_10collective13CollectiveMmaINS1_35MainloopSm100TmaUmmaWarpSpecializedILi5ELi2ELi4ENS5_IJNS4_1CILi2EEENSA_ILi1EEESC_EEEEENS5_IJNSA_ILi128EEENSA_ILi256EEESF_EEEaNS5_IJlSC_lEEEaSI_NS4_8TiledMMAINS4_8MMA_AtomIJNS4_21SM100_MMA_S8_2x1SM_SSIaaiLi128ELi256ELNS4_4UMMA5MajorE0ELSN_0ELNSM_8SaturateE0EEEEEENS4_6LayoutINS5_IJSC_SC_SC_EEENS5_IJNSA_ILi0EEEST_ST_EEEEENS5_IJNS4_10UnderscoreESW_SW_EEEEENS4_18SM100_TMA_2SM_LOADENS4_14ComposedLayoutINS4_7SwizzleILi3ELi4ELi3EEENS4_18smem_ptr_flag_bitsILi8EEENSR_INS5_IJNSA_ILi8EEESF_EEENS5_IJSF_SC_EEEEEEEvNS4_8identityESZ_S19_vS1A_EENS_8epilogue10collective18CollectiveEpilogueINS1C_23Sm100TmaWarpSpecializedILi4ELi2ELi32ELb0ELb0EEEJNS5_IJNSA_ILi64EEESG_SF_EEENS5_IJNSR_IS1H_SC_EENSR_INS5_IJNSA_ILi32EEESB_EEENS5_IJSC_SF_EEEEEEEEaSI_aSI_NS1C_6fusion15FusionCallbacksIS1G_NS1P_17LinearCombinationIaiaiLNS_15FloatRoundStyleE2EEES1I_S1O_JEEENS4_5SM1004TMEM4LOAD26SM100_TMEM_LOAD_32dp32b32xENS4_13SM90_TMA_LOADENS10_INS11_ILi1ELi4ELi3EEES14_NSR_INS5_IJS15_S1K_EEENS5_IJS1K_SC_EEEEEEENS4_39AutoVectorizingCopyWithAssumedAlignmentILi128EEENS4_14SM90_TMA_STOREES24_S26_S26_EEEvvEEEEvNT_6ParamsE,"ax",@progbits
	.align	128
.text._ZN7cutlass13device_kernelINS_4gemm6kernel13GemmUniversalIN4cute5tupleIJiiiiEEENS1_10collective13CollectiveMmaINS1_35MainloopSm100TmaUmmaWarpSpecializedILi5ELi2ELi4ENS5_IJNS4_1CILi2EEENSA_ILi1EEESC_EEEEENS5_IJNSA_ILi128EEENSA_ILi256EEESF_EEEaNS5_IJlSC_lEEEaSI_NS4_8TiledMMAINS4_8MMA_AtomIJNS4_21SM100_MMA_S8_2x1SM_SSIaaiLi128ELi256ELNS4_4UMMA5MajorE0ELSN_0ELNSM_8SaturateE0EEEEEENS4_6LayoutINS5_IJSC_SC_SC_EEENS5_IJNSA_ILi0EEEST_ST_EEEEENS5_IJNS4_10UnderscoreESW_SW_EEEEENS4_18SM100_TMA_2SM_LOADENS4_14ComposedLayoutINS4_7SwizzleILi3ELi4ELi3EEENS4_18smem_ptr_flag_bitsILi8EEENSR_INS5_IJNSA_ILi8EEESF_EEENS5_IJSF_SC_EEEEEEEvNS4_8identityESZ_S19_vS1A_EENS_8epilogue10collective18CollectiveEpilogueINS1C_23Sm100TmaWarpSpecializedILi4ELi2ELi32ELb0ELb0EEEJNS5_IJNSA_ILi64EEESG_SF_EEENS5_IJNSR_IS1H_SC_EENSR_INS5_IJNSA_ILi32EEESB_EEENS5_IJSC_SF_EEEEEEEEaSI_aSI_NS1C_6fusion15FusionCallbacksIS1G_NS1P_17LinearCombinationIaiaiLNS_15FloatRoundStyleE2EEES1I_S1O_JEEENS4_5SM1004TMEM4LOAD26SM100_TMEM_LOAD_32dp32b32xENS4_13SM90_TMA_LOADENS10_INS11_ILi1ELi4ELi3EEES14_NSR_INS5_IJS15_S1K_EEENS5_IJS1K_SC_EEEEEEENS4_39AutoVectorizingCopyWithAssumedAlignmentILi128EEENS4_14SM90_TMA_STOREES24_S26_S26_EEEvvEEEEvNT_6ParamsE:
        .type           _ZN7cutlass13device_kernelINS_4gemm6kernel13GemmUniversalIN4cute5tupleIJiiiiEEENS1_10collective13CollectiveMmaINS1_35MainloopSm100TmaUmmaWarpSpecializedILi5ELi2ELi4ENS5_IJNS4_1CILi2EEENSA_ILi1EEESC_EEEEENS5_IJNSA_ILi128EEENSA_ILi256EEESF_EEEaNS5_IJlSC_lEEEaSI_NS4_8TiledMMAINS4_8MMA_AtomIJNS4_21SM100_MMA_S8_2x1SM_SSIaaiLi128ELi256ELNS4_4UMMA5MajorE0ELSN_0ELNSM_8SaturateE0EEEEEENS4_6LayoutINS5_IJSC_SC_SC_EEENS5_IJNSA_ILi0EEEST_ST_EEEEENS5_IJNS4_10UnderscoreESW_SW_EEEEENS4_18SM100_TMA_2SM_LOADENS4_14ComposedLayoutINS4_7SwizzleILi3ELi4ELi3EEENS4_18smem_ptr_flag_bitsILi8EEENSR_INS5_IJNSA_ILi8EEESF_EEENS5_IJSF_SC_EEEEEEEvNS4_8identityESZ_S19_vS1A_EENS_8epilogue10collective18CollectiveEpilogueINS1C_23Sm100TmaWarpSpecializedILi4ELi2ELi32ELb0ELb0EEEJNS5_IJNSA_ILi64EEESG_SF_EEENS5_IJNSR_IS1H_SC_EENSR_INS5_IJNSA_ILi32EEESB_EEENS5_IJSC_SF_EEEEEEEEaSI_aSI_NS1C_6fusion15FusionCallbacksIS1G_NS1P_17LinearCombinationIaiaiLNS_15FloatRoundStyleE2EEES1I_S1O_JEEENS4_5SM1004TMEM4LOAD26SM100_TMEM_LOAD_32dp32b32xENS4_13SM90_TMA_LOADENS10_INS11_ILi1ELi4ELi3EEES14_NSR_INS5_IJS15_S1K_EEENS5_IJS1K_SC_EEEEEEENS4_39AutoVectorizingCopyWithAssumedAlignmentILi128EEENS4_14SM90_TMA_STOREES24_S26_S26_EEEvvEEEEvNT_6ParamsE,@function
        .size           _ZN7cutlass13device_kernelINS_4gemm6kernel13GemmUniversalIN4cute5tupleIJiiiiEEENS1_10collective13CollectiveMmaINS1_35MainloopSm100TmaUmmaWarpSpecializedILi5ELi2ELi4ENS5_IJNS4_1CILi2EEENSA_ILi1EEESC_EEEEENS5_IJNSA_ILi128EEENSA_ILi256EEESF_EEEaNS5_IJlSC_lEEEaSI_NS4_8TiledMMAINS4_8MMA_AtomIJNS4_21SM100_MMA_S8_2x1SM_SSIaaiLi128ELi256ELNS4_4UMMA5MajorE0ELSN_0ELNSM_8SaturateE0EEEEEENS4_6LayoutINS5_IJSC_SC_SC_EEENS5_IJNSA_ILi0EEEST_ST_EEEEENS5_IJNS4_10UnderscoreESW_SW_EEEEENS4_18SM100_TMA_2SM_LOADENS4_14ComposedLayoutINS4_7SwizzleILi3ELi4ELi3EEENS4_18smem_ptr_flag_bitsILi8EEENSR_INS5_IJNSA_ILi8EEESF_EEENS5_IJSF_SC_EEEEEEEvNS4_8identityESZ_S19_vS1A_EENS_8epilogue10collective18CollectiveEpilogueINS1C_23Sm100TmaWarpSpecializedILi4ELi2ELi32ELb0ELb0EEEJNS5_IJNSA_ILi64EEESG_SF_EEENS5_IJNSR_IS1H_SC_EENSR_INS5_IJNSA_ILi32EEESB_EEENS5_IJSC_SF_EEEEEEEEaSI_aSI_NS1C_6fusion15FusionCallbacksIS1G_NS1P_17LinearCombinationIaiaiLNS_15FloatRoundStyleE2EEES1I_S1O_JEEENS4_5SM1004TMEM4LOAD26SM100_TMEM_LOAD_32dp32b32xENS4_13SM90_TMA_LOADENS10_INS11_ILi1ELi4ELi3EEES14_NSR_INS5_IJS15_S1K_EEENS5_IJS1K_SC_EEEEEEENS4_39AutoVectorizingCopyWithAssumedAlignmentILi128EEENS4_14SM90_TMA_STOREES24_S26_S26_EEEvvEEEEvNT_6ParamsE,(.L_x_194 - _ZN7cutlass13device_kernelINS_4gemm6kernel13GemmUniversalIN4cute5tupleIJiiiiEEENS1_10collective13CollectiveMmaINS1_35MainloopSm100TmaUmmaWarpSpecializedILi5ELi2ELi4ENS5_IJNS4_1CILi2EEENSA_ILi1EEESC_EEEEENS5_IJNSA_ILi128EEENSA_ILi256EEESF_EEEaNS5_IJlSC_lEEEaSI_NS4_8TiledMMAINS4_8MMA_AtomIJNS4_21SM100_MMA_S8_2x1SM_SSIaaiLi128ELi256ELNS4_4UMMA5MajorE0ELSN_0ELNSM_8SaturateE0EEEEEENS4_6LayoutINS5_IJSC_SC_SC_EEENS5_IJNSA_ILi0EEEST_ST_EEEEENS5_IJNS4_10UnderscoreESW_SW_EEEEENS4_18SM100_TMA_2SM_LOADENS4_14ComposedLayoutINS4_7SwizzleILi3ELi4ELi3EEENS4_18smem_ptr_flag_bitsILi8EEENSR_INS5_IJNSA_ILi8EEESF_EEENS5_IJSF_SC_EEEEEEEvNS4_8identityESZ_S19_vS1A_EENS_8epilogue10collective18CollectiveEpilogueINS1C_23Sm100TmaWarpSpecializedILi4ELi2ELi32ELb0ELb0EEEJNS5_IJNSA_ILi64EEESG_SF_EEENS5_IJNSR_IS1H_SC_EENSR_INS5_IJNSA_ILi32EEESB_EEENS5_IJSC_SF_EEEEEEEEaSI_aSI_NS1C_6fusion15FusionCallbacksIS1G_NS1P_17LinearCombinationIaiaiLNS_15FloatRoundStyleE2EEES1I_S1O_JEEENS4_5SM1004TMEM4LOAD26SM100_TMEM_LOAD_32dp32b32xENS4_13SM90_TMA_LOADENS10_INS11_ILi1ELi4ELi3EEES14_NSR_INS5_IJS15_S1K_EEENS5_IJS1K_SC_EEEEEEENS4_39AutoVectorizingCopyWithAssumedAlignmentILi128EEENS4_14SM90_TMA_STOREES24_S26_S26_EEEvvEEEEvNT_6ParamsE)
        .other          _ZN7cutlass13device_kernelINS_4gemm6kernel13GemmUniversalIN4cute5tupleIJiiiiEEENS1_10collective13CollectiveMmaINS1_35MainloopSm100TmaUmmaWarpSpecializedILi5ELi2ELi4ENS5_IJNS4_1CILi2EEENSA_ILi1EEESC_EEEEENS5_IJNSA_ILi128EEENSA_ILi256EEESF_EEEaNS5_IJlSC_lEEEaSI_NS4_8TiledMMAINS4_8MMA_AtomIJNS4_21SM100_MMA_S8_2x1SM_SSIaaiLi128ELi256ELNS4_4UMMA5MajorE0ELSN_0ELNSM_8SaturateE0EEEEEENS4_6LayoutINS5_IJSC_SC_SC_EEENS5_IJNSA_ILi0EEEST_ST_EEEEENS5_IJNS4_10UnderscoreESW_SW_EEEEENS4_18SM100_TMA_2SM_LOADENS4_14ComposedLayoutINS4_7SwizzleILi3ELi4ELi3EEENS4_18smem_ptr_flag_bitsILi8EEENSR_INS5_IJNSA_ILi8EEESF_EEENS5_IJSF_SC_EEEEEEEvNS4_8identityESZ_S19_vS1A_EENS_8epilogue10collective18CollectiveEpilogueINS1C_23Sm100TmaWarpSpecializedILi4ELi2ELi32ELb0ELb0EEEJNS5_IJNSA_ILi64EEESG_SF_EEENS5_IJNSR_IS1H_SC_EENSR_INS5_IJNSA_ILi32EEESB_EEENS5_IJSC_SF_EEEEEEEEaSI_aSI_NS1C_6fusion15FusionCallbacksIS1G_NS1P_17LinearCombinationIaiaiLNS_15FloatRoundStyleE2EEES1I_S1O_JEEENS4_5SM1004TMEM4LOAD26SM100_TMEM_LOAD_32dp32b32xENS4_13SM90_TMA_LOADENS10_INS11_ILi1ELi4ELi3EEES14_NSR_INS5_IJS15_S1K_EEENS5_IJS1K_SC_EEEEEEENS4_39AutoVectorizingCopyWithAssumedAlignmentILi128EEENS4_14SM90_TMA_STOREES24_S26_S26_EEEvvEEEEvNT_6ParamsE,@"STO_CUDA_ENTRY STV_DEFAULT"
_ZN7cutlass13device_kernelINS_4gemm6kernel13GemmUniversalIN4cute5tupleIJiiiiEEENS1_10collective13CollectiveMmaINS1_35MainloopSm100TmaUmmaWarpSpecializedILi5ELi2ELi4ENS5_IJNS4_1CILi2EEENSA_ILi1EEESC_EEEEENS5_IJNSA_ILi128EEENSA_ILi256EEESF_EEEaNS5_IJlSC_lEEEaSI_NS4_8TiledMMAINS4_8MMA_AtomIJNS4_21SM100_MMA_S8_2x1SM_SSIaaiLi128ELi256ELNS4_4UMMA5MajorE0ELSN_0ELNSM_8SaturateE0EEEEEENS4_6LayoutINS5_IJSC_SC_SC_EEENS5_IJNSA_ILi0EEEST_ST_EEEEENS5_IJNS4_10UnderscoreESW_SW_EEEEENS4_18SM100_TMA_2SM_LOADENS4_14ComposedLayoutINS4_7SwizzleILi3ELi4ELi3EEENS4_18smem_ptr_flag_bitsILi8EEENSR_INS5_IJNSA_ILi8EEESF_EEENS5_IJSF_SC_EEEEEEEvNS4_8identityESZ_S19_vS1A_EENS_8epilogue10collective18CollectiveEpilogueINS1C_23Sm100TmaWarpSpecializedILi4ELi2ELi32ELb0ELb0EEEJNS5_IJNSA_ILi64EEESG_SF_EEENS5_IJNSR_IS1H_SC_EENSR_INS5_IJNSA_ILi32EEESB_EEENS5_IJSC_SF_EEEEEEEEaSI_aSI_NS1C_6fusion15FusionCallbacksIS1G_NS1P_17LinearCombinationIaiaiLNS_15FloatRoundStyleE2EEES1I_S1O_JEEENS4_5SM1004TMEM4LOAD26SM100_TMEM_LOAD_32dp32b32xENS4_13SM90_TMA_LOADENS10_INS11_ILi1ELi4ELi3EEES14_NSR_INS5_IJS15_S1K_EEENS5_IJS1K_SC_EEEEEEENS4_39AutoVectorizingCopyWithAssumedAlignmentILi128EEENS4_14SM90_TMA_STOREES24_S26_S26_EEEvvEEEEvNT_6ParamsE:
[----:B------:R-:W1:Y:S01]  /*0000*/  LDC R1, c[0x0][0x37c] ;  /* 0x0000df00ff017b82 */ /* 0x000e620000000800 */
[----:B------:R-:W2:Y:S01]  /*0010*/  S2R R104, SR_TID.X ;  /* 0x0000000000687919 */ /* 0x000ea20000002100 */
[----:B------:R-:W3:Y:S06]  /*0020*/  LDCU.64 UR6, c[0x0][0x890] ;  /* 0x00011200ff0677ac */ /* 0x000eec0008000a00 */
[----:B------:R-:W4:Y:S01]  /*0030*/  S2UR UR37, SR_CgaCtaId ;  /* 0x00000000002579c3 */ /* 0x000f220000008800 */
[----:B------:R-:W-:Y:S02]  /*0040*/  PRMT R91, RZ, 0x7610, R91 ;  /* 0x00007610ff5b7816 */ /* 0x000fe4000000005b */
[----:B------:R-:W-:Y:S01]  /*0050*/  ELECT P1, URZ, PT ;  /* 0x0000000000ff782f */ /* 0x000fe20003820000 */
[----:B------:R-:W1:Y:S01]  /*0060*/  LDCU.64 UR46, c[0x0][0x358] ;  /* 0x00006b00ff2e77ac */ /* 0x000e620008000a00 */
[----:B---3--:R-:W-:-:S04]  /*0070*/  UISETP.NE.U32.AND UP0, UPT, UR6, URZ, UPT ;  /* 0x000000ff0600728c */ /* 0x008fc8000bf05070 */
[----:B------:R-:W-:Y:S02]  /*0080*/  UISETP.NE.AND.EX UP0, UPT, UR7, URZ, UPT, UP0 ;  /* 0x000000ff0700728c */ /* 0x000fe4000bf05300 */
[----:B----4-:R-:W-:Y:S02]  /*0090*/  ULOP3.LUT UR5, UR37, 0x1, URZ, 0xc0, !UPT ;  /* 0x0000000125057892 */ /* 0x010fe4000f8ec0ff */
[----:B------:R-:W-:Y:S01]  /*00a0*/  ULOP3.LUT UR4, UR37, 0x1, URZ, 0x3c, !UPT ;  /* 0x0000000125047892 */ /* 0x000fe2000f8e3cff */
[----:B--2---:R-:W-:-:S05]  /*00b0*/  SHF.R.U32.HI R97, RZ, 0x5, R104 ;  /* 0x00000005ff617819 */ /* 0x004fca0000011668 */
[----:B------:R-:W2:Y:S02]  /*00c0*/  SHFL.IDX PT, R0, R97, RZ, 0x1f ;  /* 0x00001fff61007589 */ /* 0x000ea400000e0000 */
[----:B--2---:R-:W-:Y:S01]  /*00d0*/  R2UR UR10, R0 ;  /* 0x00000000000a72ca */ /* 0x004fe200000e0000 */
[----:B-1----:R-:W-:-:S14]  /*00e0*/  BRA.U UP0, `(.L_x_0) ;  /* 0x00000001002c7547 */ /* 0x002fdc000b800000 */
[----:B------:R-:W1:Y:S02]  /*00f0*/  LDCU.64 UR8, c[0x0][0x888] ;  /* 0x00011100ff0877ac */ /* 0x000e640008000a00 */
[----:B-1----:R-:W-:-:S04]  /*0100*/  UISETP.NE.U32.AND UP0, UPT, UR8, URZ, UPT ;  /* 0x000000ff0800728c */ /* 0x002fc8000bf05070 */
[----:B------:R-:W-:-:S09]  /*0110*/  UISETP.NE.AND.EX UP0, UPT, UR9, URZ, UPT, UP0 ;  /* 0x000000ff0900728c */ /* 0x000fd2000bf05300 */
[----:B------:R-:W-:Y:S05]  /*0120*/  BRA.U !UP0, `(.L_x_1) ;  /* 0x0000000108107547 */ /* 0x000fea000b800000 */
[----:B------:R-:W1:Y:S02]  /*0130*/  LDC.64 R50, c[0x0][0x888] ;  /* 0x00022200ff327b82 */ /* 0x000e640000000a00 */
[----:B-1----:R1:W5:Y:S01]  /*0140*/  LDG.E R50, desc[UR46][R50.64] ;  /* 0x0000002e32327981 */ /* 0x002362000c1e1900 */
[----:B------:R-:W-:Y:S01]  /*0150*/  HFMA2 R91, -RZ, RZ, 0, 5.9604644775390625e-08 ;  /* 0x00000001ff5b7431 */ /* 0x000fe200000001ff */
[----:B------:R-:W-:Y:S05]  /*0160*/  BRA `(.L_x_0) ;  /* 0x00000000000c7947 */ /* 0x000fea0003800000 */
.L_x_1:
[----:B------:R-:W1:Y:S01]  /*0170*/  LDCU UR8, c[0x0][0x880] ;  /* 0x00011000ff0877ac */ /* 0x000e620008000800 */
[----:B------:R-:W-:Y:S01]  /*0180*/  HFMA2 R91, -RZ, RZ, 0, 5.9604644775390625e-08 ;  /* 0x00000001ff5b7431 */ /* 0x000fe200000001ff */
[----:B-1----:R-:W-:-:S07]  /*0190*/  MOV R50, UR8 ;  /* 0x0000000800327c02 */ /* 0x002fce0008000f00 */
.L_x_0:
[----:B------:R-:W2:Y:S02]  /*01a0*/  LDCU.64 UR8, c[0x0][0x8b0] ;  /* 0x00011600ff0877ac */ /* 0x000ea40008000a00 */
[----:B--2---:R-:W-:-:S04]  /*01b0*/  UISETP.NE.U32.AND UP0, UPT, UR8, URZ, UPT ;  /* 0x000000ff0800728c */ /* 0x004fc8000bf05070 */
[----:B------:R-:W-:-:S09]  /*01c0*/  UISETP.NE.AND.EX UP0, UPT, UR9, URZ, UPT, UP0 ;  /* 0x000000ff0900728c */ /* 0x000fd2000bf05300 */
[----:B------:R-:W-:Y:S05]  /*01d0*/  BRA.U UP0, `(.L_x_2) ;  /* 0x0000000100247547 */ /* 0x000fea000b800000 */
[----:B------:R-:W2:Y:S02]  /*01e0*/  LDCU.64 UR8, c[0x0][0x8a8] ;  /* 0x00011500ff0877ac */ /* 0x000ea40008000a00 */
[----:B--2---:R-:W-:-:S04]  /*01f0*/  UISETP.NE.U32.AND UP0, UPT, UR8, URZ, UPT ;  /* 0x000000ff0800728c */ /* 0x004fc8000bf05070 */
[----:B------:R-:W-:-:S09]  /*0200*/  UISETP.NE.AND.EX UP0, UPT, UR9, URZ, UPT, UP0 ;  /* 0x000000ff0900728c */ /* 0x000fd2000bf05300 */
[----:B------:R-:W-:Y:S05]  /*0210*/  BRA.U !UP0, `(.L_x_3) ;  /* 0x00000001080c7547 */ /* 0x000fea000b800000 */
[----:B------:R-:W2:Y:S02]  /*0220*/  LDC.64 R46, c[0x0][0x8a8] ;  /* 0x00022a00ff2e7b82 */ /* 0x000ea40000000a00 */
[----:B--2---:R2:W5:Y:S01]  /*0230*/  LDG.E R46, desc[UR46][R46.64] ;  /* 0x0000002e2e2e7981 */ /* 0x004562000c1e1900 */
[----:B------:R-:W-:Y:S05]  /*0240*/  BRA `(.L_x_2) ;  /* 0x0000000000087947 */ /* 0x000fea0003800000 */
.L_x_3:
[----:B------:R-:W2:Y:S02]  /*0250*/  LDCU UR8, c[0x0][0x8a0] ;  /* 0x00011400ff0877ac */ /* 0x000ea40008000800 */
[----:B--2---:R-:W-:Y:S02]  /*0260*/  MOV R46, UR8 ;  /* 0x00000008002e7c02 */ /* 0x004fe40008000f00 */
.L_x_2:
[----:B------:R-:W-:Y:S01]  /*0270*/  IMAD.U32 R0, RZ, RZ, UR10 ;  /* 0x0000000aff007e24 */ /* 0x000fe2000f8e00ff */
[----:B------:R-:W-:Y:S04]  /*0280*/  BSSY.RECONVERGENT B0, `(.L_x_4) ;  /* 0x000000c000007945 */ /* 0x000fe80003800200 */
[C---:B------:R-:W-:Y:S02]  /*0290*/  ISETP.NE.OR P2, PT, R0.reuse, 0x1, !P1 ;  /* 0x000000010000780c */ /* 0x040fe40004f45670 */
[----:B------:R-:W-:-:S11]  /*02a0*/  ISETP.NE.OR P0, PT, R0, 0x3, !P1 ;  /* 0x000000030000780c */ /* 0x000fd60004f05670 */
[----:B------:R-:W-:Y:S05]  /*02b0*/  @P2 BRA `(.L_x_5) ;  /* 0x0000000000202947 */ /* 0x000fea0003800000 */
[----:B------:R-:W3:Y:S02]  /*02c0*/  LDCU.64 UR8, c[0x0][0x348] ;  /* 0x00006900ff0877ac */ /* 0x000ee40008000a00 */
[----:B---3--:R-:W-:Y:S02]  /*02d0*/  UIADD3 UR12, UP1, UPT, UR8, 0x80, URZ ;  /* 0x00000080080c7890 */ /* 0x008fe4000ff3e0ff */
[----:B------:R-:W-:Y:S02]  /*02e0*/  UIADD3 UR8, UP0, UPT, UR8, 0x180, URZ ;  /* 0x0000018008087890 */ /* 0x000fe4000ff1e0ff */
[----:B------:R-:W-:Y:S02]  /*02f0*/  UIADD3.X UR13, UPT, UPT, URZ, UR9, URZ, UP1, !UPT ;  /* 0x00000009ff0d7290 */ /* 0x000fe40008ffe4ff */
[----:B------:R-:W-:-:S07]  /*0300*/  UIADD3.X UR9, UPT, UPT, URZ, UR9, URZ, UP0, !UPT ;  /* 0x00000009ff097290 */ /* 0x000fce00087fe4ff */
[----:B------:R3:W-:Y:S02]  /*0310*/  UTMACCTL.PF [UR12] ;  /* 0x000000000c0079b9 */ /* 0x0007e40008040000 */
[----:B------:R3:W-:Y:S02]  /*0320*/  UTMACCTL.PF [UR8] ;  /* 0x00000000080079b9 */ /* 0x0007e40008040000 */
[----:B---3--:R-:W-:Y:S01]  /*0330*/  NOP ;  /* 0x0000000000007918 */ /* 0x008fe20000000000 */
.L_x_5:
[----:B------:R-:W-:Y:S05]  /*0340*/  BSYNC.RECONVERGENT B0 ;  /* 0x0000000000007941 */ /* 0x000fea0003800200 */
.L_x_4:
[----:B------:R-:W-:Y:S04]  /*0350*/  BSSY.RECONVERGENT B0, `(.L_x_6) ;  /* 0x000000a000007945 */ /* 0x000fe80003800200 */
        /* <DEDUP_REMOVED lines=9> */
.L_x_7:
[----:B------:R-:W-:Y:S05]  /*03f0*/  BSYNC.RECONVERGENT B0 ;  /* 0x0000000000007941 */ /* 0x000fea0003800200 */
.L_x_6:
[----:B------:R-:W3:Y:S01]  /*0400*/  LDCU.64 UR8, c[0x0][0x888] ;  /* 0x00011100ff0877ac */ /* 0x000ee20008000a00 */
[----:B------:R-:W-:Y:S02]  /*0410*/  UISETP.EQ.U32.AND UP1, UPT, UR6, URZ, UPT ;  /* 0x000000ff0600728c */ /* 0x000fe4000bf22070 */
[----:B------:R-:W-:Y:S02]  /*0420*/  UPLOP3.LUT UP5, UPT, UPT, UPT, UPT, 0x80, 0x8 ;  /* 0x000000000008789c */ /* 0x000fe40003faf070 */
[----:B---3--:R-:W-:-:S04]  /*0430*/  UISETP.NE.U32.AND UP0, UPT, UR8, URZ, UPT ;  /* 0x000000ff0800728c */ /* 0x008fc8000bf05070 */
[----:B------:R-:W-:-:S04]  /*0440*/  UISETP.NE.AND.EX UP0, UPT, UR9, URZ, UPT, UP0 ;  /* 0x000000ff0900728c */ /* 0x000fc8000bf05300 */
[----:B------:R-:W-:-:S04]  /*0450*/  UISETP.EQ.OR.EX UP2, UPT, UR7, URZ, !UP0, UP1 ;  /* 0x000000ff0700728c */ /* 0x000fc8000c742710 */
[----:B------:R-:W-:-:S05]  /*0460*/  UP2UR UR50, UPR, URZ, 0x4 ;  /* 0x00000004ff327883 */ /* 0x000fca0008000000 */
[----:B------:R-:W-:Y:S07]  /*0470*/  BRA.U !UP2, `(.L_x_8) ;  /* 0x000000010a207547 */ /* 0x000fee000b800000 */
[----:B-----5:R-:W-:Y:S01]  /*0480*/  R2UR UR8, R50 ;  /* 0x00000000320872ca */ /* 0x020fe200000e0000 */
[----:B------:R-:W-:Y:S02]  /*0490*/  UISETP.NE.U32.AND UP2, UPT, UR6, URZ, UPT ;  /* 0x000000ff0600728c */ /* 0x000fe4000bf45070 */
[----:B------:R-:W-:Y:S02]  /*04a0*/  USEL UR6, URZ, 0xffffffff, UP0 ;  /* 0xffffffffff067887 */ /* 0x000fe40008000000 */
[----:B------:R-:W-:-:S08]  /*04b0*/  UISETP.NE.AND.EX UP2, UPT, UR7, URZ, UPT, UP2 ;  /* 0x000000ff0700728c */ /* 0x000fd0000bf45320 */
[----:B------:R-:W-:-:S04]  /*04c0*/  UISETP.NE.AND UP1, UPT, UR8, URZ, UPT ;  /* 0x000000ff0800728c */ /* 0x000fc8000bf25270 */
[----:B------:R-:W-:-:S04]  /*04d0*/  @!UP2 USEL UR6, URZ, 0xffffffff, UP1 ;  /* 0xffffffffff06a887 */ /* 0x000fc80008800000 */
[----:B------:R-:W-:-:S04]  /*04e0*/  ULOP3.LUT UR6, UR6, 0x1, URZ, 0xc0, !UPT ;  /* 0x0000000106067892 */ /* 0x000fc8000f8ec0ff */
[----:B------:R-:W-:-:S11]  /*04f0*/  UISETP.NE.U32.AND UP5, UPT, UR6, 0x1, UPT ;  /* 0x000000010600788c */ /* 0x000fd6000bfa5070 */
.L_x_8:
[----:B------:R-:W3:Y:S01]  /*0500*/  SHFL.IDX PT, R0, R97, RZ, 0x1f ;  /* 0x00001fff61007589 */ /* 0x000ee200000e0000 */
[----:B------:R-:W-:-:S04]  /*0510*/  UISETP.NE.AND UP1, UPT, UR10, 0x2, UPT ;  /* 0x000000020a00788c */ /* 0x000fc8000bf25270 */
[----:B------:R-:W-:Y:S02]  /*0520*/  UISETP.EQ.AND UP2, UPT, UR5, URZ, !UP1 ;  /* 0x000000ff0500728c */ /* 0x000fe4000cf42270 */
[----:B------:R-:W-:-:S04]  /*0530*/  USEL UR6, URZ, 0x1, UP1 ;  /* 0x00000001ff067887 */ /* 0x000fc80008800000 */
[----:B------:R-:W-:Y:S02]  /*0540*/  PLOP3.LUT P5, PT, P1, PT, UP2, 0x80, 0x8 ;  /* 0x000000000008781c */ /* 0x000fe40000faf028 */
[----:B---3--:R-:W-:-:S13]  /*0550*/  ISETP.NE.AND P0, PT, R0, RZ, PT ;  /* 0x000000ff0000720c */ /* 0x008fda0003f05270 */
[----:B------:R-:W-:Y:S05]  /*0560*/  @P0 BRA `(.L_x_9) ;  /* 0x00000000004c0947 */ /* 0x000fea0003800000 */
[----:B------:R-:W-:Y:S01]  /*0570*/  UMOV UR8, 0x400 ;  /* 0x0000040000087882 */ /* 0x000fe20000000000 */
[----:B------:R-:W-:Y:S01]  /*0580*/  UMOV UR7, 0x1 ;  /* 0x0000000100077882 */ /* 0x000fe20000000000 */
[----:B------:R-:W-:Y:S02]  /*0590*/  ULEA UR8, UR37, UR8, 0x18 ;  /* 0x0000000825087291 */ /* 0x000fe4000f8ec0ff */
[----:B------:R-:W-:-:S04]  /*05a0*/  UIADD3 UR12, UPT, UPT, -UR7, 0x100000, URZ ;  /* 0x00100000070c7890 */ /* 0x000fc8000fffe1ff */
[----:B------:R-:W-:Y:S02]  /*05b0*/  USHF.L.U32 UR13, UR12, 0xb, URZ ;  /* 0x0000000b0c0d7899 */ /* 0x000fe400080006ff */
[----:B------:R-:W-:Y:S01]  /*05c0*/  USHF.L.U32 UR12, UR12, 0x1, URZ ;  /* 0x000000010c0c7899 */ /* 0x000fe200080006ff */
[----:B------:R-:W-:Y:S01]  /*05d0*/  ELECT P0, URZ, PT ;  /* 0x0000000000ff782f */ /* 0x000fe20003800000 */
[----:B------:R-:W3:Y:S10]  /*05e0*/  FENCE.VIEW.ASYNC.S ;  /* 0x00000000000073c6 */ /* 0x000ef40000000000 */
[----:B---3--:R3:W4:Y:S01]  /*05f0*/  SYNCS.EXCH.64 URZ, [UR8], UR12 ;  /* 0x0000000c08ff75b2 */ /* 0x0087220008000100 */
[----:B------:R3:W1:Y:S01]  /*0600*/  SYNCS.EXCH.64 URZ, [UR8+0x28], UR12 ;  /* 0x0000280c08ff75b2 */ /* 0x0006620008000100 */
        /* <DEDUP_REMOVED lines=8> */
[----:B------:R-:W-:Y:S01]  /*0690*/  NOP ;  /* 0x0000000000007918 */ /* 0x000fe20000000000 */
.L_x_9:
[----:B------:R-:W2:Y:S01]  /*06a0*/  SHFL.IDX PT, R0, R97, RZ, 0x1f ;  /* 0x00001fff61007589 */ /* 0x000ea200000e0000 */
[----:B------:R-:W-:Y:S01]  /*06b0*/  NOP ;  /* 0x0000000000007918 */ /* 0x000fe20000000000 */
[----:B--2---:R-:W-:-:S13]  /*06c0*/  ISETP.NE.AND P0, PT, R0, 0x1, PT ;  /* 0x000000010000780c */ /* 0x004fda0003f05270 */
[----:B------:R-:W-:Y:S05]  /*06d0*/  @P0 BRA `(.L_x_10) ;  /* 0x0000000000540947 */ /* 0x000fea0003800000 */
[----:B------:R-:W-:Y:S01]  /*06e0*/  UMOV UR9, 0x400 ;  /* 0x0000040000097882 */ /* 0x000fe20000000000 */
[----:B---3--:R-:W-:Y:S01]  /*06f0*/  UMOV UR8, 0x20 ;  /* 0x0000002000087882 */ /* 0x008fe20000000000 */
[----:B------:R-:W-:Y:S01]  /*0700*/  UMOV UR7, 0x80 ;  /* 0x0000008000077882 */ /* 0x000fe20000000000 */
[----:B------:R-:W-:Y:S02]  /*0710*/  ULEA UR9, UR37, UR9, 0x18 ;  /* 0x0000000925097291 */ /* 0x000fe4000f8ec0ff */
[----:B------:R-:W-:-:S04]  /*0720*/  UIADD3 UR12, UPT, UPT, -UR8, 0x100000, URZ ;  /* 0x00100000080c7890 */ /* 0x000fc8000fffe1ff */
[----:B------:R-:W-:Y:S02]  /*0730*/  USHF.L.U32 UR13, UR12, 0xb, URZ ;  /* 0x0000000b0c0d7899 */ /* 0x000fe400080006ff */
[----:B------:R-:W-:Y:S02]  /*0740*/  USHF.L.U32 UR12, UR12, 0x1, URZ ;  /* 0x000000010c0c7899 */ /* 0x000fe400080006ff */
[----:B------:R-:W-:-:S04]  /*0750*/  UIADD3 UR14, UPT, UPT, -UR7, 0x100000, URZ ;  /* 0x00100000070e7890 */ /* 0x000fc8000fffe1ff */
[----:B------:R-:W-:Y:S02]  /*0760*/  USHF.L.U32 UR15, UR14, 0xb, URZ ;  /* 0x0000000b0e0f7899 */ /* 0x000fe400080006ff */
[----:B------:R-:W-:Y:S01]  /*0770*/  USHF.L.U32 UR14, UR14, 0x1, URZ ;  /* 0x000000010e0e7899 */ /* 0x000fe200080006ff */
[----:B------:R-:W-:Y:S01]  /*0780*/  ELECT P0, URZ, PT ;  /* 0x0000000000ff782f */ /* 0x000fe20003800000 */
[----:B------:R-:W2:Y:S02]  /*0790*/  FENCE.VIEW.ASYNC.S ;  /* 0x00000000000073c6 */ /* 0x000ea40000000000 */
[----:B--2---:R2:W3:Y:S08]  /*07a0*/  SYNCS.EXCH.64 URZ, [UR9+0x50], UR12 ;  /* 0x0000500c09ff75b2 */ /* 0x0044f00008000100 */
        /* <DEDUP_REMOVED lines=8> */
.L_x_10:
[----:B------:R-:W4:Y:S01]  /*0830*/  SHFL.IDX PT, R0, R97, RZ, 0x1f ;  /* 0x00001fff61007589 */ /* 0x000f2200000e0000 */
[----:B------:R-:W-:Y:S01]  /*0840*/  NOP ;  /* 0x0000000000007918 */ /* 0x000fe20000000000 */
[----:B----4-:R-:W-:-:S13]  /*0850*/  ISETP.NE.AND P0, PT, R0, 0x3, PT ;  /* 0x000000030000780c */ /* 0x010fda0003f05270 */
[----:B------:R-:W-:Y:S05]  /*0860*/  @P0 BRA `(.L_x_11) ;  /* 0x00000000002c0947 */ /* 0x000fea0003800000 */
[----:B---3--:R-:W-:Y:S01]  /*0870*/  UMOV UR8, 0x400 ;  /* 0x0000040000087882 */ /* 0x008fe20000000000 */
[----:B------:R-:W-:Y:S01]  /*0880*/  UMOV UR7, 0x20 ;  /* 0x0000002000077882 */ /* 0x000fe20000000000 */
[----:B------:R-:W-:Y:S02]  /*0890*/  ULEA UR8, UR37, UR8, 0x18 ;  /* 0x0000000825087291 */ /* 0x000fe4000f8ec0ff */
[----:B--2---:R-:W-:-:S04]  /*08a0*/  UIADD3 UR12, UPT, UPT, -UR7, 0x100000, URZ ;  /* 0x00100000070c7890 */ /* 0x004fc8000fffe1ff */
[----:B------:R-:W-:Y:S02]  /*08b0*/  USHF.L.U32 UR13, UR12, 0xb, URZ ;  /* 0x0000000b0c0d7899 */ /* 0x000fe400080006ff */
[----:B------:R-:W-:Y:S01]  /*08c0*/  USHF.L.U32 UR12, UR12, 0x1, URZ ;  /* 0x000000010c0c7899 */ /* 0x000fe200080006ff */
[----:B------:R-:W-:Y:S01]  /*08d0*/  ELECT P0, URZ, PT ;  /* 0x0000000000ff782f */ /* 0x000fe20003800000 */
[----:B------:R-:W2:Y:S10]  /*08e0*/  FENCE.VIEW.ASYNC.S ;  /* 0x00000000000073c6 */ /* 0x000eb40000000000 */
[----:B--2---:R4:W2:Y:S01]  /*08f0*/  SYNCS.EXCH.64 URZ, [UR8+0x90], UR12 ;  /* 0x0000900c08ff75b2 */ /* 0x0048a20008000100 */
[----:B------:R4:W3:Y:S02]  /*0900*/  SYNCS.EXCH.64 URZ, [UR8+0x98], UR12 ;  /* 0x0000980c08ff75b2 */ /* 0x0008e40008000100 */
[----:B----4-:R-:W-:Y:S01]  /*0910*/  NOP ;  /* 0x0000000000007918 */ /* 0x010fe20000000000 */
.L_x_11:
[----:B------:R-:W4:Y:S01]  /*0920*/  SHFL.IDX PT, R0, R97, RZ, 0x1f ;  /* 0x00001fff61007589 */ /* 0x000f2200000e0000 */
[----:B------:R-:W-:Y:S01]  /*0930*/  NOP ;  /* 0x0000000000007918 */ /* 0x000fe20000000000 */
[----:B----4-:R-:W-:-:S13]  /*0940*/  ISETP.NE.AND P0, PT, R0, 0x4, PT ;  /* 0x000000040000780c */ /* 0x010fda0003f05270 */
[----:B------:R-:W-:Y:S05]  /*0950*/  @P0 BRA `(.L_x_12) ;  /* 0x0000000000480947 */ /* 0x000fea0003800000 */
[----:B--2---:R-:W-:Y:S01]  /*0960*/  UMOV UR9, 0x1e0 ;  /* 0x000001e000097882 */ /* 0x004fe20000000000 */
[----:B---3--:R-:W-:Y:S01]  /*0970*/  UMOV UR8, 0x400 ;  /* 0x0000040000087882 */ /* 0x008fe20000000000 */
[----:B------:R-:W-:Y:S01]  /*0980*/  USEL UR9, UR9, 0x1a0, UP5 ;  /* 0x000001a009097887 */ /* 0x000fe2000a800000 */
        /* <DEDUP_REMOVED lines=10> */
[----:B--2---:R4:W2:Y:S08]  /*0a30*/  SYNCS.EXCH.64 URZ, [UR8+0xa0], UR12 ;  /* 0x0000a00c08ff75b2 */ /* 0x0048b00008000100 */
[----:B------:R4:W3:Y:S01]  /*0a40*/  SYNCS.EXCH.64 URZ, [UR8+0xb0], UR14 ;  /* 0x0000b00e08ff75b2 */ /* 0x0008e20008000100 */
[----:B------:R4:W1:Y:S01]  /*0a50*/  SYNCS.EXCH.64 URZ, [UR8+0xa8], UR12 ;  /* 0x0000a80c08ff75b2 */ /* 0x0008620008000100 */
[----:B------:R4:W1:Y:S02]  /*0a60*/  SYNCS.EXCH.64 URZ, [UR8+0xb8], UR14 ;  /* 0x0000b80e08ff75b2 */ /* 0x0008640008000100 */
[----:B----4-:R-:W-:Y:S01]  /*0a70*/  NOP ;  /* 0x0000000000007918 */ /* 0x010fe20000000000 */
.L_x_12:
[----:B------:R-:W4:Y:S01]  /*0a80*/  SHFL.IDX PT, R0, R97, RZ, 0x1f ;  /* 0x00001fff61007589 */ /* 0x000f2200000e0000 */
[----:B------:R-:W-:Y:S01]  /*0a90*/  NOP ;  /* 0x0000000000007918 */ /* 0x000fe20000000000 */
[----:B----4-:R-:W-:-:S13]  /*0aa0*/  ISETP.NE.AND P0, PT, R0, 0x5, PT ;  /* 0x000000050000780c */ /* 0x010fda0003f05270 */
[----:B------:R-:W-:Y:S05]  /*0ab0*/  @P0 BRA `(.L_x_13) ;  /* 0x0000000000540947 */ /* 0x000fea0003800000 */
[----:B--2---:R-:W-:Y:S01]  /*0ac0*/  UMOV UR9, 0x400 ;  /* 0x0000040000097882 */ /* 0x004fe20000000000 */
        /* <DEDUP_REMOVED lines=14> */
[----:B------:R4:W1:Y:S01]  /*0bb0*/  SYNCS.EXCH.64 URZ, [UR9+0xe8], UR14 ;  /* 0x0000e80e09ff75b2 */ /* 0x0008620008000100 */
[----:B------:R4:W1:Y:S01]  /*0bc0*/  SYNCS.EXCH.64 URZ, [UR9+0xd0], UR12 ;  /* 0x0000d00c09ff75b2 */ /* 0x0008620008000100 */
[----:B------:R4:W1:Y:S01]  /*0bd0*/  SYNCS.EXCH.64 URZ, [UR9+0xf0], UR14 ;  /* 0x0000f00e09ff75b2 */ /* 0x0008620008000100 */
[----:B------:R4:W1:Y:S01]  /*0be0*/  SYNCS.EXCH.64 URZ, [UR9+0xd8], UR12 ;  /* 0x0000d80c09ff75b2 */ /* 0x0008620008000100 */
[----:B------:R4:W1:Y:S02]  /*0bf0*/  SYNCS.EXCH.64 URZ, [UR9+0xf8], UR14 ;  /* 0x0000f80e09ff75b2 */ /* 0x0008640008000100 */
[----:B----4-:R-:W-:Y:S01]  /*0c00*/  NOP ;  /* 0x0000000000007918 */ /* 0x010fe20000000000 */
.L_x_13:
[----:B------:R-:W4:Y:S01]  /*0c10*/  SHFL.IDX PT, R0, R97, RZ, 0x1f ;  /* 0x00001fff61007589 */ /* 0x000f2200000e0000 */
[----:B------:R-:W-:Y:S01]  /*0c20*/  ISETP.NE.OR P1, PT, RZ, UR10, !P1 ;  /* 0x0000000aff007c0c */ /* 0x000fe2000cf25670 */
        /* <DEDUP_REMOVED lines=12> */
[----:B------:R4:W3:Y:S01]  /*0cf0*/  SYNCS.EXCH.64 URZ, [UR8+0x110], UR12 ;  /* 0x0001100c08ff75b2 */ /* 0x0008e20008000100 */
[----:B------:R4:W1:Y:S01]  /*0d00*/  SYNCS.EXCH.64 URZ, [UR8+0x108], UR12 ;  /* 0x0001080c08ff75b2 */ /* 0x0008620008000100 */
[----:B------:R4:W1:Y:S02]  /*0d10*/  SYNCS.EXCH.64 URZ, [UR8+0x118], UR12 ;  /* 0x0001180c08ff75b2 */ /* 0x0008640008000100 */
[----:B----4-:R-:W-:Y:S01]  /*0d20*/  NOP ;  /* 0x0000000000007918 */ /* 0x010fe20000000000 */
.L_x_14:
[----:B------:R-:W-:Y:S01]  /*0d30*/  VOTEU.ALL UP1, P1 ;  /* 0x0000000000ff7886 */ /* 0x000fe20000820000 */
[----:B---3--:R-:W3:Y:S01]  /*0d40*/  LDCU UR8, c[0x0][0x36c] ;  /* 0x00006d80ff0877ac */ /* 0x008ee20008000800 */
[----:B------:R-:W-:Y:S01]  /*0d50*/  NOP ;  /* 0x0000000000007918 */ /* 0x000fe20000000000 */
[----:B------:R-:W-:Y:S01]  /*0d60*/  LOP3.LUT R10, R104, 0x1f, RZ, 0xc0, !PT ;  /* 0x0000001f680a7812 */ /* 0x000fe200078ec0ff */
[----:B--2---:R-:W-:Y:S01]  /*0d70*/  UMOV UR12, 0x20 ;  /* 0x00000020000c7882 */ /* 0x004fe20000000000 */
[----:B------:R-:W-:Y:S01]  /*0d80*/  @!UP1 UMOV UR7, 0x400 ;  /* 0x0000040000079882 */ /* 0x000fe20000000000 */
[----:B------:R-:W-:-:S04]  /*0d90*/  @!UP1 UIADD3 UR12, UPT, UPT, -UR12, 0x100000, URZ ;  /* 0x001000000c0c9890 */ /* 0x000fc8000fffe1ff */
[----:B------:R-:W-:Y:S02]  /*0da0*/  @!UP1 USHF.L.U32 UR13, UR12, 0xb, URZ ;  /* 0x0000000b0c0d9899 */ /* 0x000fe400080006ff */
[----:B------:R-:W-:Y:S02]  /*0db0*/  @!UP1 USHF.L.U32 UR12, UR12, 0x1, URZ ;  /* 0x000000010c0c9899 */ /* 0x000fe400080006ff */
[----:B------:R-:W-:Y:S01]  /*0dc0*/  @!UP1 ULEA UR7, UR37, UR7, 0x18 ;  /* 0x0000000725079291 */ /* 0x000fe2000f8ec0ff */
[----:B------:R-:W-:Y:S01]  /*0dd0*/  VOTEU.ALL UP1, P1 ;  /* 0x0000000000ff7886 */ /* 0x000fe20000820000 */
[----:B------:R-:W-:Y:S01]  /*0de0*/  UISETP.NE.AND UP4, UPT, UR10, URZ, UPT ;  /* 0x000000ff0a00728c */ /* 0x000fe2000bf85270 */
[----:B------:R-:W2:Y:S09]  /*0df0*/  FENCE.VIEW.ASYNC.S ;  /* 0x00000000000073c6 */ /* 0x000eb20000000000 */
[----:B--2---:R2:W4:Y:S01]  /*0e00*/  @!UP1 SYNCS.EXCH.64 URZ, [UR7+0x120], UR12 ;  /* 0x0001200c07ff95b2 */ /* 0x0045220008000100 */
[----:B---3--:R-:W-:-:S09]  /*0e10*/  UISETP.EQ.U32.AND UP1, UPT, UR8, 0x1, UPT ;  /* 0x000000010800788c */ /* 0x008fd2000bf22070 */
[----:B------:R-:W-:Y:S05]  /*0e20*/  BRA.U !UP1, `(.L_x_15) ;  /* 0x0000000109087547 */ /* 0x000fea000b800000 */
[----:B-1--4-:R-:W-:Y:S01]  /*0e30*/  UCGABAR_ARV ;  /* 0x00000000000079c7 */ /* 0x012fe20008000000 */
[----:B------:R-:W-:Y:S05]  /*0e40*/  BRA `(.L_x_16) ;  /* 0x0000000000047947 */ /* 0x000fea0003800000 */
.L_x_15:
[----:B-1--4-:R-:W-:Y:S01]  /*0e50*/  NOP ;  /* 0x0000000000007918 */ /* 0x012fe20000000000 */
.L_x_16:
[----:B------:R-:W1:Y:S01]  /*0e60*/  S2R R20, SR_CTAID.Y ;  /* 0x0000000000147919 */ /* 0x000e620000002600 */
[----:B------:R-:W-:-:S05]  /*0e70*/  CS2R.32 R90, SR_CgaSize ;  /* 0x00000000005a7805 */ /* 0x000fca0000008a00 */
[----:B------:R-:W-:-:S05]  /*0e80*/  IMAD R90, R90, -0xa0, RZ ;  /* 0xffffff605a5a7824 */ /* 0x000fca00078e02ff */
[----:B--2---:R-:W-:-:S14]  /*0e90*/  R2UR UR7, R90 ;  /* 0x000000005a0772ca */ /* 0x004fdc00000e0000 */
[----:B------:R-:W2:Y:S01]  /*0ea0*/  LDCU UR7, c[0x0][UR7+0x2b4] ;  /* 0x00005680070777ac */ /* 0x000ea20008000800 */
[----:B------:R-:W-:-:S05]  /*0eb0*/  CS2R.32 R0, SR_CgaSize ;  /* 0x0000000000007805 */ /* 0x000fca0000008a00 */
[----:B------:R-:W-:-:S06]  /*0ec0*/  IMAD R0, R0, -0xa0, RZ ;  /* 0xffffff6000007824 */ /* 0x000fcc00078e02ff */
[----:B------:R-:W3:Y:S01]  /*0ed0*/  LDC R0, c[0x0][R0+0x2a4] ;  /* 0x0000a90000007b82 */ /* 0x000ee20000000800 */
[----:B------:R-:W-:Y:S01]  /*0ee0*/  PRMT R8, RZ, 0x7610, R8 ;  /* 0x00007610ff087816 */ /* 0x000fe20000000008 */
[----:B------:R-:W4:Y:S01]  /*0ef0*/  S2R R11, SR_CTAID.X ;  /* 0x00000000000b7919 */ /* 0x000f220000002500 */
[----:B------:R-:W-:-:S05]  /*0f00*/  CS2R.32 R90, SR_CgaSize ;  /* 0x00000000005a7805 */ /* 0x000fca0000008a00 */
[----:B------:R-:W-:-:S05]  /*0f10*/  IMAD R90, R90, -0xa0, RZ ;  /* 0xffffff605a5a7824 */ /* 0x000fca00078e02ff */
[----:B------:R-:W-:-:S14]  /*0f20*/  R2UR UR8, R90 ;  /* 0x000000005a0872ca */ /* 0x000fdc00000e0000 */
[----:B------:R-:W3:Y:S01]  /*0f30*/  LDCU UR8, c[0x0][UR8+0x2b0] ;  /* 0x00005600080877ac */ /* 0x000ee20008000800 */
[----:B------:R-:W-:Y:S01]  /*0f40*/  UISETP.NE.AND UP2, UPT, UR10, 0x2, UPT ;  /* 0x000000020a00788c */ /* 0x000fe2000bf45270 */
[----:B------:R-:W2:Y:S01]  /*0f50*/  LDC R9, c[0x0][0xb24] ;  /* 0x0002c900ff097b82 */ /* 0x000ea20000000800 */
[----:B------:R-:W-:-:S05]  /*0f60*/  CS2R.32 R2, SR_CgaSize ;  /* 0x0000000000027805 */ /* 0x000fca0000008a00 */
[----:B------:R-:W-:-:S06]  /*0f70*/  IMAD R2, R2, -0xa0, RZ ;  /* 0xffffff6002027824 */ /* 0x000fcc00078e02ff */
[----:B------:R-:W3:Y:S08]  /*0f80*/  LDC R2, c[0x0][R2+0x2a0] ;  /* 0x0000a80002027b82 */ /* 0x000ef00000000800 */
[----:B------:R-:W3:Y:S01]  /*0f90*/  LDC R40, c[0x0][0xb24] ;  /* 0x0002c900ff287b82 */ /* 0x000ee20000000800 */
[----:B-1----:R-:W-:-:S07]  /*0fa0*/  I2FP.F32.U32 R3, R20 ;  /* 0x0000001400037245 */ /* 0x002fce0000201000 */
[----:B------:R-:W1:Y:S01]  /*0fb0*/  S2UR UR36, SR_CTAID.Z ;  /* 0x00000000002479c3 */ /* 0x000e620000002700 */
[----:B--2---:R-:W-:Y:S01]  /*0fc0*/  ISETP.GE.AND P0, PT, R9, 0x1, PT ;  /* 0x000000010900780c */ /* 0x004fe20003f06270 */
[----:B----4-:R-:W-:Y:S01]  /*0fd0*/  IMAD.MOV.U32 R21, RZ, RZ, R11 ;  /* 0x000000ffff157224 */ /* 0x010fe200078e000b */
[----:B------:R-:W-:Y:S01]  /*0fe0*/  I2FP.F32.U32 R4, R11 ;  /* 0x0000000b00047245 */ /* 0x000fe20000201000 */
[----:B------:R-:W-:Y:S01]  /*0ff0*/  FMUL R3, R3, UR7 ;  /* 0x0000000703037c20 */ /* 0x000fe20008400000 */
[----:B------:R-:W2:Y:S03]  /*1000*/  LDCU UR7, c[0x0][0xb30] ;  /* 0x00016600ff0777ac */ /* 0x000ea60008000800 */
[----:B---3--:R-:W-:Y:S01]  /*1010*/  FMUL R4, R4, UR8 ;  /* 0x0000000804047c20 */ /* 0x008fe20008400000 */
[----:B------:R-:W3:Y:S08]  /*1020*/  F2I.U32.TRUNC.NTZ R83, R3 ;  /* 0x0000000300537305 */ /* 0x000ef0000020f000 */
[----:B------:R-:W4:Y:S01]  /*1030*/  F2I.U32.TRUNC.NTZ R90, R4 ;  /* 0x00000004005a7305 */ /* 0x000f22000020f000 */
[----:B--2---:R-:W-:Y:S01]  /*1040*/  UISETP.NE.AND UP3, UPT, UR7, 0x1, UPT ;  /* 0x000000010700788c */ /* 0x004fe2000bf65270 */
[----:B---3--:R-:W-:-:S05]  /*1050*/  IADD3 R83, PT, PT, -R83, RZ, RZ ;  /* 0x000000ff53537210 */ /* 0x008fca0007ffe1ff */
[----:B------:R-:W-:Y:S01]  /*1060*/  IMAD R83, R0, R83, R20 ;  /* 0x0000005300537224 */ /* 0x000fe200078e0214 */
[----:B------:R-:W-:Y:S01]  /*1070*/  PRMT R0, RZ, 0x7610, R0 ;  /* 0x00007610ff007816 */ /* 0x000fe20000000000 */
[----:B----4-:R-:W-:-:S04]  /*1080*/  IMAD.MOV R90, RZ, RZ, -R90 ;  /* 0x000000ffff5a7224 */ /* 0x010fc800078e0a5a */
[----:B------:R-:W-:Y:S01]  /*1090*/  IMAD R90, R2, R90, R11 ;  /* 0x0000005a025a7224 */ /* 0x000fe200078e020b */
[----:B-1----:R-:W-:Y:S06]  /*10a0*/  BRA.U UP4, `(.L_x_17) ;  /* 0x0000000104247547 */ /* 0x002fec000b800000 */
[----:B------:R-:W-:Y:S01]  /*10b0*/  ISETP.NE.AND P1, PT, R83, RZ, PT ;  /* 0x000000ff5300720c */ /* 0x000fe20003f25270 */
[----:B------:R-:W-:Y:S01]  /*10c0*/  IMAD.MOV.U32 R0, RZ, RZ, 0x3 ;  /* 0x00000003ff007424 */ /* 0x000fe200078e00ff */
[C---:B------:R-:W-:Y:S02]  /*10d0*/  LOP3.LUT R3, R90.reuse, 0xfffffffe, RZ, 0xc0, !PT ;  /* 0xfffffffe5a037812 */ /* 0x040fe400078ec0ff */
[----:B------:R-:W-:Y:S02]  /*10e0*/  ISETP.LT.U32.OR P1, PT, R90, 0x2, !P1 ;  /* 0x000000025a00780c */ /* 0x000fe40004f21470 */
[----:B------:R-:W-:Y:S02]  /*10f0*/  SHF.L.U32 R0, R0, R3, RZ ;  /* 0x0000000300007219 */ /* 0x000fe400000006ff */
[----:B------:R-:W-:Y:S02]  /*1100*/  SEL R5, RZ, 0x1, !P1 ;  /* 0x00000001ff057807 */ /* 0x000fe40004800000 */
[----:B------:R-:W-:-:S05]  /*1110*/  SEL R2, RZ, 0x2, !P1 ;  /* 0x00000002ff027807 */ /* 0x000fca0004800000 */
[----:B------:R-:W-:-:S05]  /*1120*/  IMAD.IADD R2, R5, 0x1, R2 ;  /* 0x0000000105027824 */ /* 0x000fca00078e0202 */
[----:B------:R-:W-:Y:S02]  /*1130*/  PRMT R8, R2, 0x7610, R8 ;  /* 0x0000761002087816 */ /* 0x000fe40000000008 */
.L_x_17:
[----:B------:R-:W-:Y:S05]  /*1140*/  @!P0 BRA `(.L_x_18) ;  /* 0x0000000000b88947 */ /* 0x000fea0003800000 */
[----:B------:R-:W1:Y:S01]  /*1150*/  LDC.64 R4, c[0x0][0xb18] ;  /* 0x0002c600ff047b82 */ /* 0x000e620000000a00 */
[----:B------:R-:W-:-:S07]  /*1160*/  ISETP.NE.AND P0, PT, R9, 0x1, PT ;  /* 0x000000010900780c */ /* 0x000fce0003f05270 */
[----:B------:R-:W2:Y:S08]  /*1170*/  LDC R14, c[0x0][0xb0c] ;  /* 0x0002c300ff0e7b82 */ /* 0x000eb00000000800 */
[----:B------:R-:W3:Y:S08]  /*1180*/  LDC R13, c[0x0][0x370] ;  /* 0x0000dc00ff0d7b82 */ /* 0x000ef00000000800 */
[----:B------:R-:W4:Y:S01]  /*1190*/  LDC R16, c[0x0][0x374] ;  /* 0x0000dd00ff107b82 */ /* 0x000f220000000800 */
[----:B-1----:R-:W-:-:S07]  /*11a0*/  ISETP.NE.AND P1, PT, R4, 0x1, PT ;  /* 0x000000010400780c */ /* 0x002fce0003f25270 */
[----:B------:R-:W3:Y:S01]  /*11b0*/  LDC.64 R6, c[0x0][0xb10] ;  /* 0x0002c400ff067b82 */ /* 0x000ee20000000a00 */
[----:B--2---:R-:W-:-:S07]  /*11c0*/  ISETP.NE.AND P2, PT, R14, 0x1, PT ;  /* 0x000000010e00780c */ /* 0x004fce0003f45270 */
[----:B------:R-:W1:Y:S08]  /*11d0*/  LDC R12, c[0x0][0xb20] ;  /* 0x0002c800ff0c7b82 */ /* 0x000e700000000800 */
[----:B------:R-:W2:Y:S01]  /*11e0*/  LDC.64 R2, c[0x0][0xb28] ;  /* 0x0002ca00ff027b82 */ /* 0x000ea20000000a00 */
[----:B----4-:R-:W-:-:S04]  /*11f0*/  IMAD.HI.U32 R15, R16, R5, RZ ;  /* 0x00000005100f7227 */ /* 0x010fc800078e00ff */
[----:B------:R-:W-:-:S04]  /*1200*/  IMAD.HI.U32 R5, R20, R5, RZ ;  /* 0x0000000514057227 */ /* 0x000fc800078e00ff */
[----:B---3--:R-:W-:-:S04]  /*1210*/  IMAD.HI.U32 R18, R13, R6, RZ ;  /* 0x000000060d127227 */ /* 0x008fc800078e00ff */
[C---:B------:R-:W-:Y:S01]  /*1220*/  IMAD.HI.U32 R22, R11.reuse, R6, RZ ;  /* 0x000000060b167227 */ /* 0x040fe200078e00ff */
[-C--:B------:R-:W-:Y:S02]  /*1230*/  @P2 SHF.R.U32.HI R13, RZ, R7.reuse, R18 ;  /* 0x00000007ff0d2219 */ /* 0x080fe40000011612 */
[-C--:B-1----:R-:W-:Y:S02]  /*1240*/  @P1 SHF.R.U32.HI R16, RZ, R12.reuse, R15 ;  /* 0x0000000cff101219 */ /* 0x082fe4000001160f */
[----:B------:R-:W-:Y:S02]  /*1250*/  SHF.R.U32.HI R5, RZ, R12, R5 ;  /* 0x0000000cff057219 */ /* 0x000fe40000011605 */
[----:B------:R-:W-:Y:S02]  /*1260*/  SHF.R.U32.HI R22, RZ, R7, R22 ;  /* 0x00000007ff167219 */ /* 0x000fe40000011616 */
[----:B------:R-:W-:Y:S01]  /*1270*/  SEL R5, R20, R5, !P1 ;  /* 0x0000000514057207 */ /* 0x000fe20004800000 */
[----:B--2---:R-:W-:Y:S01]  /*1280*/  IMAD.HI.U32 R18, R16, R2, RZ ;  /* 0x0000000210127227 */ /* 0x004fe200078e00ff */
[----:B------:R-:W-:-:S02]  /*1290*/  SEL R21, R11, R22, !P2 ;  /* 0x000000160b157207 */ /* 0x000fc40005000000 */
[----:B------:R-:W-:Y:S01]  /*12a0*/  IADD3 R7, PT, PT, -R5, RZ, RZ ;  /* 0x000000ff05077210 */ /* 0x000fe20007ffe1ff */
[----:B------:R-:W-:Y:S01]  /*12b0*/  IMAD.HI.U32 R6, R13, R2, RZ ;  /* 0x000000020d067227 */ /* 0x000fe200078e00ff */
[----:B------:R-:W-:-:S03]  /*12c0*/  @P0 SHF.R.U32.HI R16, RZ, R3, R18 ;  /* 0x00000003ff100219 */ /* 0x000fc60000011612 */
[----:B------:R-:W-:Y:S01]  /*12d0*/  IMAD R7, R4, R7, R20 ;  /* 0x0000000704077224 */ /* 0x000fe200078e0214 */
[----:B------:R-:W-:Y:S01]  /*12e0*/  @P0 SHF.R.U32.HI R13, RZ, R3, R6 ;  /* 0x00000003ff0d0219 */ /* 0x000fe20000011606 */
[----:B------:R-:W-:-:S04]  /*12f0*/  IMAD R16, R16, R9, RZ ;  /* 0x0000000910107224 */ /* 0x000fc800078e02ff */
[----:B------:R-:W-:Y:S01]  /*1300*/  IMAD R6, R13, R9, RZ ;  /* 0x000000090d067224 */ /* 0x000fe200078e02ff */
[----:B------:R-:W-:-:S04]  /*1310*/  ISETP.GE.AND P1, PT, R5, R16, PT ;  /* 0x000000100500720c */ /* 0x000fc80003f26270 */
[----:B------:R-:W-:Y:S01]  /*1320*/  ISETP.GE.OR P1, PT, R21, R6, P1 ;  /* 0x000000061500720c */ /* 0x000fe20000f26670 */
[----:B------:R-:W-:-:S05]  /*1330*/  IMAD.HI.U32 R6, R5, R2, RZ ;  /* 0x0000000205067227 */ /* 0x000fca00078e00ff */
[----:B------:R-:W-:-:S04]  /*1340*/  SHF.R.U32.HI R6, RZ, R3, R6 ;  /* 0x00000003ff067219 */ /* 0x000fc80000011606 */
[----:B------:R-:W-:-:S03]  /*1350*/  SEL R6, R5, R6, !P0 ;  /* 0x0000000605067207 */ /* 0x000fc60004000000 */
[----:B------:R-:W-:Y:S01]  /*1360*/  @!P1 IMAD.HI.U32 R12, R21, R2, RZ ;  /* 0x00000002150c9227 */ /* 0x000fe200078e00ff */
[----:B------:R-:W-:-:S04]  /*1370*/  IADD3 R2, PT, PT, -R6, RZ, RZ ;  /* 0x000000ff06027210 */ /* 0x000fc80007ffe1ff */
[----:B------:R-:W-:Y:S01]  /*1380*/  @!P1 SHF.R.U32.HI R12, RZ, R3, R12 ;  /* 0x00000003ff0c9219 */ /* 0x000fe2000001160c */
[----:B------:R-:W-:-:S03]  /*1390*/  IMAD R2, R9, R2, R5 ;  /* 0x0000000209027224 */ /* 0x000fc600078e0205 */
[----:B------:R-:W-:-:S05]  /*13a0*/  @!P1 SEL R3, R21, R12, !P0 ;  /* 0x0000000c15039207 */ /* 0x000fca0004000000 */
[--C-:B------:R-:W-:Y:S02]  /*13b0*/  @!P1 IMAD.IADD R6, R6, 0x1, -R3.reuse ;  /* 0x0000000106069824 */ /* 0x100fe400078e0a03 */
[----:B------:R-:W-:Y:S01]  /*13c0*/  @!P1 IMAD R3, R2, R13, R3 ;  /* 0x0000000d02039224 */ /* 0x000fe200078e0203 */
[----:B------:R-:W-:Y:S01]  /*13d0*/  IADD3 R2, PT, PT, -R21, RZ, RZ ;  /* 0x000000ff15027210 */ /* 0x000fe20007ffe1ff */
[----:B------:R-:W-:Y:S02]  /*13e0*/  @!P1 IMAD R5, R6, R9, R21 ;  /* 0x0000000906059224 */ /* 0x000fe400078e0215 */
[----:B------:R-:W-:Y:S02]  /*13f0*/  @!P1 IMAD.MOV.U32 R21, RZ, RZ, R3 ;  /* 0x000000ffff159224 */ /* 0x000fe400078e0003 */
[----:B------:R-:W-:Y:S02]  /*1400*/  IMAD R2, R14, R2, R11 ;  /* 0x000000020e027224 */ /* 0x000fe400078e020b */
[----:B------:R-:W-:-:S02]  /*1410*/  IMAD R20, R5, R4, R7 ;  /* 0x0000000405147224 */ /* 0x000fc400078e0207 */
[----:B------:R-:W-:Y:S02]  /*1420*/  IMAD R21, R21, R14, R2 ;  /* 0x0000000e15157224 */ /* 0x000fe400078e0202 */
.L_x_18:
[----:B------:R-:W-:Y:S05]  /*1430*/  BRA.U UP3, `(.L_x_19) ;  /* 0x0000000103407547 */ /* 0x000fea000b800000 */
[----:B------:R-:W1:Y:S08]  /*1440*/  LDC.64 R4, c[0x0][0xb10] ;  /* 0x0002c400ff047b82 */ /* 0x000e700000000a00 */
[----:B------:R-:W2:Y:S08]  /*1450*/  LDC.64 R2, c[0x0][0xb18] ;  /* 0x0002c600ff027b82 */ /* 0x000eb00000000a00 */
[----:B------:R-:W3:Y:S08]  /*1460*/  LDC R6, c[0x0][0xb20] ;  /* 0x0002c800ff067b82 */ /* 0x000ef00000000800 */
[----:B------:R-:W4:Y:S01]  /*1470*/  LDC R12, c[0x0][0xb0c] ;  /* 0x0002c300ff0c7b82 */ /* 0x000f220000000800 */
[----:B-1----:R-:W-:-:S05]  /*1480*/  IMAD.HI.U32 R4, R21, R4, RZ ;  /* 0x0000000415047227 */ /* 0x002fca00078e00ff */
[----:B------:R-:W-:Y:S01]  /*1490*/  SHF.R.U32.HI R4, RZ, R5, R4 ;  /* 0x00000005ff047219 */ /* 0x000fe20000011604 */
[----:B--2---:R-:W-:Y:S01]  /*14a0*/  IMAD.HI.U32 R3, R20, R3, RZ ;  /* 0x0000000314037227 */ /* 0x004fe200078e00ff */
[----:B------:R-:W-:-:S04]  /*14b0*/  ISETP.NE.AND P0, PT, R2, 0x1, PT ;  /* 0x000000010200780c */ /* 0x000fc80003f05270 */
[----:B---3--:R-:W-:-:S04]  /*14c0*/  SHF.R.U32.HI R3, RZ, R6, R3 ;  /* 0x00000006ff037219 */ /* 0x008fc80000011603 */
[----:B------:R-:W-:Y:S02]  /*14d0*/  SEL R3, R20, R3, !P0 ;  /* 0x0000000314037207 */ /* 0x000fe40004000000 */
[----:B----4-:R-:W-:-:S04]  /*14e0*/  ISETP.NE.AND P1, PT, R12, 0x1, PT ;  /* 0x000000010c00780c */ /* 0x010fc80003f25270 */
[----:B------:R-:W-:-:S05]  /*14f0*/  SEL R6, R21, R4, !P1 ;  /* 0x0000000415067207 */ /* 0x000fca0004800000 */
[----:B------:R-:W-:Y:S02]  /*1500*/  IMAD.IADD R4, R3, 0x1, -R6 ;  /* 0x0000000103047824 */ /* 0x000fe400078e0a06 */
[----:B------:R-:W-:Y:S02]  /*1510*/  IMAD.IADD R3, R6, 0x1, -R3 ;  /* 0x0000000106037824 */ /* 0x000fe400078e0a03 */
[----:B------:R-:W-:Y:S02]  /*1520*/  IMAD R21, R4, R12, R21 ;  /* 0x0000000c04157224 */ /* 0x000fe400078e0215 */
[----:B------:R-:W-:Y:S02]  /*1530*/  IMAD R20, R3, R2, R20 ;  /* 0x0000000203147224 */ /* 0x000fe400078e0214 */
.L_x_19:
[----:B------:R-:W-:Y:S05]  /*1540*/  BRA.U !UP1, `(.L_x_20) ;  /* 0x00000001090c7547 */ /* 0x000fea000b800000 */
[----:B------:R-:W-:Y:S01]  /*1550*/  UCGABAR_WAIT ;  /* 0x0000000000007dc7 */ /* 0x000fe20008000000 */
[----:B------:R-:W-:Y:S01]  /*1560*/  CCTL.IVALL ;  /* 0x00000000ff00798f */ /* 0x000fe20002000000 */
[----:B------:R-:W-:Y:S05]  /*1570*/  BRA `(.L_x_21) ;  /* 0x0000000000047947 */ /* 0x000fea0003800000 */
.L_x_20:
[----:B------:R-:W-:Y:S06]  /*1580*/  BAR.SYNC.DEFER_BLOCKING 0x0 ;  /* 0x0000000000007b1d */ /* 0x000fec0000010000 */
.L_x_21:
[----:B------:R-:W-:Y:S05]  /*1590*/  BRA.U UP2, `(.L_x_22) ;  /* 0x0000001102d87547 */ /* 0x000fea000b800000 */
[----:B------:R-:W1:Y:S01]  /*15a0*/  LDCU UR4, c[0x0][0x38c] ;  /* 0x00007180ff0477ac */ /* 0x000e620008000800 */
[----:B------:R-:W2:Y:S01]  /*15b0*/  LDC R9, c[0x0][0x370] ;  /* 0x0000dc00ff097b82 */ /* 0x000ea20000000800 */
[C---:B------:R-:W-:Y:S01]  /*15c0*/  IMAD.SHL.U32 R17, R11.reuse, 0x80, RZ ;  /* 0x000000800b117824 */ /* 0x040fe200078e00ff */
[----:B------:R-:W-:Y:S01]  /*15d0*/  PLOP3.LUT P1, PT, PT, PT, UP5, 0x80, 0x8 ;  /* 0x000000000008781c */ /* 0x000fe20003f2f058 */
[----:B------:R-:W-:Y:S01]  /*15e0*/  UISETP.NE.AND UP1, UPT, UR10, URZ, UPT ;  /* 0x000000ff0a00728c */ /* 0x000fe2000bf25270 */
[----:B------:R-:W-:Y:S01]  /*15f0*/  ISETP.NE.AND P4, PT, R10, RZ, P5 ;  /* 0x000000ff0a00720c */ /* 0x000fe20002f85270 */
[----:B------:R-:W-:Y:S01]  /*1600*/  IMAD.SHL.U32 R16, R11, 0x40, RZ ;  /* 0x000000400b107824 */ /* 0x000fe200078e00ff */
[----:B------:R-:W-:Y:S01]  /*1610*/  PLOP3.LUT P1, PT, P1, PT, PT, 0x8, 0x80 ;  /* 0x000000000080781c */ /* 0x000fe20000f2e170 */
[----:B------:R-:W-:Y:S01]  /*1620*/  IMAD.MOV.U32 R15, RZ, RZ, 0x1 ;  /* 0x00000001ff0f7424 */ /* 0x000fe200078e00ff */
[----:B------:R-:W3:Y:S01]  /*1630*/  LDC R0, c[0x0][0x374] ;  /* 0x0000dd00ff007b82 */ /* 0x000ee20000000800 */
[----:B------:R-:W-:Y:S01]  /*1640*/  IMAD.MOV.U32 R14, RZ, RZ, RZ ;  /* 0x000000ffff0e7224 */ /* 0x000fe200078e00ff */
[----:B------:R-:W-:Y:S01]  /*1650*/  CS2R R12, SRZ ;  /* 0x00000000000c7805 */ /* 0x000fe2000001ff00 */
[----:B------:R-:W-:Y:S01]  /*1660*/  IMAD.MOV.U32 R10, RZ, RZ, 0x1 ;  /* 0x00000001ff0a7424 */ /* 0x000fe200078e00ff */
[----:B------:R-:W-:Y:S01]  /*1670*/  LOP3.LUT R17, R17, 0x80, RZ, 0xc0, !PT ;  /* 0x0000008011117812 */ /* 0x000fe200078ec0ff */
[----:B------:R-:W4:Y:S01]  /*1680*/  LDCU.64 UR14, c[0x0][0x348] ;  /* 0x00006900ff0e77ac */ /* 0x000f220008000a00 */
[----:B-1----:R-:W-:-:S02]  /*1690*/  UIADD3 UR5, UPT, UPT, UR4, 0x7f, URZ ;  /* 0x0000007f04057890 */ /* 0x002fc4000fffe0ff */
[----:B------:R-:W-:Y:S02]  /*16a0*/  USEL UR22, UR6, 0x2, UP1 ;  /* 0x0000000206167887 */ /* 0x000fe40008800000 */
[----:B------:R-:W-:Y:S01]  /*16b0*/  USHF.R.S32.HI UR7, URZ, 0x1f, UR5 ;  /* 0x0000001fff077899 */ /* 0x000fe20008011405 */
[----:B------:R-:W-:-:S03]  /*16c0*/  UMOV UR23, URZ ;  /* 0x000000ff00177c82 */ /* 0x000fc60008000000 */
[----:B------:R-:W-:Y:S02]  /*16d0*/  ULEA.HI UR7, UR7, UR5, URZ, 0x7 ;  /* 0x0000000507077291 */ /* 0x000fe4000f8f38ff */
[----:B------:R-:W-:Y:S02]  /*16e0*/  UIADD3 UR5, UPT, UPT, UR4, -0x1, URZ ;  /* 0xffffffff04057890 */ /* 0x000fe4000fffe0ff */
[----:B------:R-:W-:Y:S02]  /*16f0*/  USHF.R.S32.HI UR7, URZ, 0x7, UR7 ;  /* 0x00000007ff077899 */ /* 0x000fe40008011407 */
[----:B------:R-:W-:Y:S02]  /*1700*/  UISETP.GE.U32.AND UP2, UPT, UR5, -0xff, UPT ;  /* 0xffffff010500788c */ /* 0x000fe4000bf46070 */
[----:B------:R-:W-:Y:S02]  /*1710*/  UISETP.LT.U32.AND UP0, UPT, UR7, 0x5, UPT ;  /* 0x000000050700788c */ /* 0x000fe4000bf01070 */
[----:B------:R-:W-:-:S02]  /*1720*/  UIADD3 UR4, UPT, UPT, UR4, 0xfe, URZ ;  /* 0x000000fe04047890 */ /* 0x000fc4000fffe0ff */
[----:B------:R-:W-:-:S04]  /*1730*/  USEL UR5, UR7, 0x5, UP0 ;  /* 0x0000000507057887 */ /* 0x000fc80008000000 */
[----:B------:R-:W-:Y:S02]  /*1740*/  UIADD3 UR21, UPT, UPT, UR5, -0x1, URZ ;  /* 0xffffffff05157890 */ /* 0x000fe4000fffe0ff */
[----:B------:R-:W-:Y:S02]  /*1750*/  @UP2 UIADD3 UR21, UPT, UPT, UR5, URZ, URZ ;  /* 0x000000ff05152290 */ /* 0x000fe4000fffe0ff */
[----:B------:R-:W-:Y:S02]  /*1760*/  UIADD3 UR24, UPT, UPT, UR7, -UR5, URZ ;  /* 0x8000000507187290 */ /* 0x000fe4000fffe0ff */
[----:B------:R-:W-:Y:S02]  /*1770*/  UIADD3 UR13, UPT, UPT, UR21, 0x1, URZ ;  /* 0x00000001150d7890 */ /* 0x000fe4000fffe0ff */
[----:B--2-4-:R-:W-:-:S12]  /*1780*/  UIADD3 UR21, UPT, UPT, -UR21, URZ, URZ ;  /* 0x000000ff15157290 */ /* 0x014fd8000fffe1ff */
.L_x_42:
[----:B------:R-:W-:Y:S01]  /*1790*/  UISETP.NE.AND UP0, UPT, UR37, URZ, UPT ;  /* 0x000000ff2500728c */ /* 0x000fe2000bf05270 */
[----:B------:R-:W1:Y:S08]  /*17a0*/  S2UR UR37, SR_CgaCtaId ;  /* 0x00000000002579c3 */ /* 0x000e700000008800 */
[----:B------:R-:W-:Y:S05]  /*17b0*/  BRA.U UP0, `(.L_x_23) ;  /* 0x0000000100347547 */ /* 0x000fea000b800000 */
[----:B------:R-:W2:Y:S01]  /*17c0*/  S2R R2, SR_CgaCtaId ;  /* 0x0000000000027919 */ /* 0x000ea20000008800 */
[----:B------:R-:W-:-:S04]  /*17d0*/  MOV R3, 0x400 ;  /* 0x0000040000037802 */ /* 0x000fc80000000f00 */
[----:B--2---:R-:W-:Y:S02]  /*17e0*/  LEA R3, R2, R3, 0x18 ;  /* 0x0000000302037211 */ /* 0x004fe400078ec0ff */
[----:B------:R-:W-:-:S03]  /*17f0*/  SHF.L.U32 R2, R10, 0x1f, RZ ;  /* 0x0000001f0a027819 */ /* 0x000fc600000006ff */
[----:B------:R-:W-:-:S04]  /*1800*/  IMAD R3, R12, 0x8, R3 ;  /* 0x000000080c037824 */ /* 0x000fc800078e0203 */
[----:B------:R-:W2:Y:S02]  /*1810*/  SYNCS.PHASECHK.TRANS64.TRYWAIT P0, [R3+URZ+0x110], R2 ;  /* 0x00011002030075a7 */ /* 0x000ea400080011ff */
[----:B--2---:R-:W-:Y:S05]  /*1820*/  @!P0 BRA `(.L_x_24) ;  /* 0x0000008000ac8947 */ /* 0x004fea0003800000 */
.L_x_144:
[----:B------:R-:W-:Y:S01]  /*1830*/  VIADD R12, R12, 0x1 ;  /* 0x000000010c0c7836 */ /* 0x000fe20000000000 */
[----:B------:R2:W-:Y:S04]  /*1840*/  SYNCS.ARRIVE.TRANS64.A1T0 RZ, [R3+URZ+0x100], RZ ;  /* 0x000100ff03ff79a7 */ /* 0x0005e800081000ff */
[----:B------:R-:W-:-:S04]  /*1850*/  ISETP.NE.AND P0, PT, R12, 0x2, PT ;  /* 0x000000020c00780c */ /* 0x000fc80003f05270 */
[----:B------:R-:W-:Y:S02]  /*1860*/  SEL R12, R12, RZ, P0 ;  /* 0x000000ff0c0c7207 */ /* 0x000fe40000000000 */
[----:B--2---:R-:W-:-:S04]  /*1870*/  SEL R3, RZ, 0x1, P0 ;  /* 0x00000001ff037807 */ /* 0x004fc80000000000 */
[----:B------:R-:W-:-:S07]  /*1880*/  LOP3.LUT R10, R10, R3, RZ, 0x3c, !PT ;  /* 0x000000030a0a7212 */ /* 0x000fce00078e3cff */
.L_x_23:
[----:B------:R-:W-:Y:S01]  /*1890*/  UMOV UR6, 0x400 ;  /* 0x0000040000067882 */ /* 0x000fe20000000000 */
[----:B------:R-:W-:Y:S01]  /*18a0*/  LEA.HI R3, R21, R21, RZ, 0x1 ;  /* 0x0000001515037211 */ /* 0x000fe200078f08ff */
[----:B-1----:R-:W-:Y:S01]  /*18b0*/  ULEA UR6, UR37, UR6, 0x18 ;  /* 0x0000000625067291 */ /* 0x002fe2000f8ec0ff */
[----:B------:R-:W-:Y:S01]  /*18c0*/  SHF.L.U32 R2, R15, 0x1f, RZ ;  /* 0x0000001f0f027819 */ /* 0x000fe200000006ff */
[----:B------:R-:W-:Y:S01]  /*18d0*/  UISETP.GE.U32.AND UP0, UPT, UR4, 0xff, UPT ;  /* 0x000000ff0400788c */ /* 0x000fe2000bf06070 */
[----:B------:R-:W-:Y:S01]  /*18e0*/  R2UR UR35, R16 ;  /* 0x00000000102372ca */ /* 0x000fe200000e0000 */
[----:B------:R-:W-:Y:S01]  /*18f0*/  ULEA UR8, UR23, UR6, 0x3 ;  /* 0x0000000617087291 */ /* 0x000fe2000f8e18ff */
[----:B------:R-:W-:Y:S01]  /*1900*/  IMAD.SHL.U32 R3, R3, 0x40, RZ ;  /* 0x0000004003037824 */ /* 0x000fe200078e00ff */
[----:B------:R-:W-:Y:S01]  /*1910*/  R2UR UR11, R17 ;  /* 0x00000000110b72ca */ /* 0x000fe200000e0000 */
[----:B------:R-:W-:-:S03]  /*1920*/  UMOV UR25, URZ ;  /* 0x000000ff00197c82 */ /* 0x000fc60008000000 */
[----:B------:R-:W-:-:S03]  /*1930*/  LOP3.LUT R3, R3, 0xffffff80, RZ, 0xc0, !PT ;  /* 0xffffff8003037812 */ /* 0x000fc600078ec0ff */
[----:B------:R1:W2:Y:S01]  /*1940*/  SYNCS.PHASECHK.TRANS64.TRYWAIT P0, [UR8+0x28], R2 ;  /* 0x00002802ff0075a7 */ /* 0x0002a20008001108 */
[----:B------:R-:W-:Y:S02]  /*1950*/  R2UR UR9, R3 ;  /* 0x00000000030972ca */ /* 0x000fe400000e0000 */
[----:B------:R-:W-:-:S11]  /*1960*/  R2UR UR8, R20 ;  /* 0x00000000140872ca */ /* 0x000fd600000e0000 */
[----:B------:R-:W-:Y:S02]  /*1970*/  ULOP3.LUT UR35, UR9, 0x40, UR35, 0xf8, !UPT ;  /* 0x0000004009237892 */ /* 0x000fe4000f8ef823 */
[----:B------:R-:W-:Y:S01]  /*1980*/  ULEA UR11, UR8, UR11, 0x8 ;  /* 0x0000000b080b7291 */ /* 0x000fe2000f8e40ff */
[----:B------:R-:W-:Y:S11]  /*1990*/  BRA.U !UP0, `(.L_x_25) ;  /* 0x0000000108c07547 */ /* 0x000ff6000b800000 */
[----:B------:R-:W-:Y:S01]  /*19a0*/  UMOV UR16, UR21 ;  /* 0x0000001500107c82 */ /* 0x000fe20008000000 */
[----:B------:R-:W-:Y:S01]  /*19b0*/  UMOV UR17, UR23 ;  /* 0x0000001700117c82 */ /* 0x000fe20008000000 */
[----:B------:R-:W-:-:S05]  /*19c0*/  UMOV UR34, URZ ;  /* 0x000000ff00227c82 */ /* 0x000fca0008000000 */
.L_x_31:
[----:B------:R-:W-:Y:S01]  /*19d0*/  ULEA UR33, UR17, UR6, 0x3 ;  /* 0x0000000611217291 */ /* 0x000fe2000f8e18ff */
[----:B------:R-:W-:Y:S01]  /*19e0*/  @P5 MOV R3, 0xc000 ;  /* 0x0000c00000035802 */ /* 0x000fe20000000f00 */
[----:B-12-4-:R-:W-:Y:S10]  /*19f0*/  @P0 BRA `(.L_x_26) ;  /* 0x00000000000c0947 */ /* 0x016ff40003800000 */
[----:B------:R-:W-:-:S04]  /*1a00*/  SHF.L.U32 R5, R15, 0x1f, RZ ;  /* 0x0000001f0f057819 */ /* 0x000fc800000006ff */
[----:B------:R-:W2:Y:S02]  /*1a10*/  SYNCS.PHASECHK.TRANS64.TRYWAIT P0, [UR33+0x28], R5 ;  /* 0x00002805ff0075a7 */ /* 0x000ea40008001121 */
[----:B--2---:R-:W-:Y:S05]  /*1a20*/  @!P0 BRA `(.L_x_27) ;  /* 0x0000008000408947 */ /* 0x004fea0003800000 */
.L_x_26:
[----:B------:R2:W-:Y:S01]  /*1a30*/  @P5 SYNCS.ARRIVE.TRANS64 RZ, [UR33], R3 ;  /* 0x00000003ffff59a7 */ /* 0x0005e20008000021 */
[----:B------:R-:W-:Y:S02]  /*1a40*/  ULOP3.LUT UR8, UR22, 0x2, URZ, 0xfc, !UPT ;  /* 0x0000000216087892 */ /* 0x000fe4000f8efcff */
[----:B------:R-:W-:Y:S02]  /*1a50*/  UIADD3 UR16, UPT, UPT, UR16, 0x1, URZ ;  /* 0x0000000110107890 */ /* 0x000fe4000fffe0ff */
[----:B------:R-:W-:Y:S02]  /*1a60*/  UISETP.NE.AND UP0, UPT, UR8, 0x2, UPT ;  /* 0x000000020800788c */ /* 0x000fe4000bf05270 */
[----:B------:R-:W-:-:S07]  /*1a70*/  UISETP.NE.AND UP2, UPT, UR16, 0x1, UPT ;  /* 0x000000011000788c */ /* 0x000fce000bf45270 */
[----:B------:R-:W-:Y:S05]  /*1a80*/  BRA.U UP0, `(.L_x_28) ;  /* 0x0000000100047547 */ /* 0x000fea000b800000 */
[----:B------:R-:W-:Y:S05]  /*1a90*/  BPT.TRAP 0x1 ;  /* 0x000000040000795c */ /* 0x000fea0000300000 */
.L_x_28:
[----:B------:R-:W-:Y:S04]  /*1aa0*/  BSSY.RECONVERGENT B0, `(.L_x_29) ;  /* 0x0000003000007945 */ /* 0x000fe80003800200 */
[----:B------:R-:W-:Y:S05]  /*1ab0*/  @!P4 BRA `(.L_x_30) ;  /* 0x000000000004c947 */ /* 0x000fea0003800000 */
[----:B------:R-:W-:Y:S05]  /*1ac0*/  BPT.TRAP 0x1 ;  /* 0x000000040000795c */ /* 0x000fea0000300000 */
.L_x_30:
[----:B------:R-:W-:Y:S05]  /*1ad0*/  BSYNC.RECONVERGENT B0 ;  /* 0x0000000000007941 */ /* 0x000fea0003800200 */
.L_x_29:
[----:B------:R-:W-:Y:S02]  /*1ae0*/  UIADD3 UR23, UPT, UPT, UR17, 0x1, URZ ;  /* 0x0000000111177890 */ /* 0x000fe4000fffe0ff */
[----:B------:R-:W-:Y:S02]  /*1af0*/  ULEA UR32, UR17, UR6, 0xd ;  /* 0x0000000611207291 */ /* 0x000fe4000f8e68ff */
[----:B------:R-:W-:Y:S02]  /*1b00*/  UISETP.NE.AND UP0, UPT, UR23, 0x5, UPT ;  /* 0x000000051700788c */ /* 0x000fe4000bf05270 */
[----:B------:R-:W-:Y:S02]  /*1b10*/  UIADD3 UR28, UP1, UPT, UR14, 0x80, URZ ;  /* 0x000000800e1c7890 */ /* 0x000fe4000ff3e0ff */
[----:B------:R-:W-:Y:S02]  /*1b20*/  USEL UR9, URZ, 0x1, UP0 ;  /* 0x00000001ff097887 */ /* 0x000fe40008000000 */
[----:B------:R-:W-:-:S02]  /*1b30*/  USEL UR23, UR23, URZ, UP0 ;  /* 0x000000ff17177287 */ /* 0x000fc40008000000 */
[----:B------:R-:W-:Y:S02]  /*1b40*/  UIADD3 UR26, UP0, UPT, UR14, 0x180, URZ ;  /* 0x000001800e1a7890 */ /* 0x000fe4000ff1e0ff */
[----:B------:R-:W-:Y:S01]  /*1b50*/  ULEA UR8, UR23, UR6, 0x3 ;  /* 0x0000000617087291 */ /* 0x000fe2000f8e18ff */
[----:B------:R-:W-:Y:S01]  /*1b60*/  LOP3.LUT R15, R15, UR9, RZ, 0x3c, !PT ;  /* 0x000000090f0f7c12 */ /* 0x000fe2000f8e3cff */
[----:B------:R-:W-:Y:S02]  /*1b70*/  ULOP3.LUT UR33, UR33, 0xfefffff8, URZ, 0xc0, !UPT ;  /* 0xfefffff821217892 */ /* 0x000fe4000f8ec0ff */
[----:B------:R-:W-:Y:S01]  /*1b80*/  UIADD3.X UR29, UPT, UPT, URZ, UR15, URZ, UP1, !UPT ;  /* 0x0000000fff1d7290 */ /* 0x000fe20008ffe4ff */
[----:B-1----:R-:W-:Y:S01]  /*1b90*/  SHF.L.U32 R2, R15, 0x1f, RZ ;  /* 0x0000001f0f027819 */ /* 0x002fe200000006ff */
[----:B------:R-:W-:Y:S02]  /*1ba0*/  UIADD3 UR32, UPT, UPT, UR32, 0x6300, URZ ;  /* 0x0000630020207890 */ /* 0x000fe4000fffe0ff */
[----:B------:R-:W-:Y:S01]  /*1bb0*/  UIADD3.X UR27, UPT, UPT, URZ, UR15, URZ, UP0, !UPT ;  /* 0x0000000fff1b7290 */ /* 0x000fe200087fe4ff */
[----:B------:R4:W1:Y:S01]  /*1bc0*/  SYNCS.PHASECHK.TRANS64.TRYWAIT P0, [UR8+0x28], R2 ;  /* 0x00002802ff0075a7 */ /* 0x0008620008001108 */
[----:B------:R-:W-:Y:S01]  /*1bd0*/  ULEA UR8, UR17, UR6, 0xe ;  /* 0x0000000611087291 */ /* 0x000fe2000f8e70ff */
[----:B------:R-:W-:Y:S01]  /*1be0*/  UMOV UR18, 0x0 ;  /* 0x0000000000127882 */ /* 0x000fe20000000000 */
[----:B------:R-:W-:-:S02]  /*1bf0*/  UMOV UR19, 0x10000000 ;  /* 0x1000000000137882 */ /* 0x000fc40000000000 */
[----:B------:R-:W-:Y:S01]  /*1c00*/  UIADD3 UR8, UPT, UPT, UR8, 0x10300, URZ ;  /* 0x0001030008087890 */ /* 0x000fe2000fffe0ff */
[----:B------:R2:W-:Y:S01]  /*1c10*/  UTMALDG.3D.2CTA [UR32], [UR28], desc[UR18] ;  /* 0x000012201c0075b4 */ /* 0x0005e20008211000 */
[----:B------:R-:W-:Y:S01]  /*1c20*/  UMOV UR10, UR34 ;  /* 0x00000022000a7c82 */ /* 0x000fe20008000000 */
[----:B------:R-:W-:Y:S01]  /*1c30*/  UMOV UR12, UR36 ;  /* 0x00000024000c7c82 */ /* 0x000fe20008000000 */
[----:B------:R-:W-:Y:S01]  /*1c40*/  UMOV UR9, UR33 ;  /* 0x0000002100097c82 */ /* 0x000fe20008000000 */
[----:B------:R-:W-:Y:S01]  /*1c50*/  UMOV UR25, UR13 ;  /* 0x0000000d00197c82 */ /* 0x000fe20008000000 */
[----:B------:R-:W-:-:S03]  /*1c60*/  UMOV UR17, UR23 ;  /* 0x0000001700117c82 */ /* 0x000fc60008000000 */
[----:B------:R4:W-:Y:S01]  /*1c70*/  UTMALDG.3D.2CTA [UR8], [UR26], desc[UR18] ;  /* 0x000012081a0075b4 */ /* 0x0009e20008211000 */
[----:B--2---:R-:W-:Y:S01]  /*1c80*/  UIADD3 UR34, UPT, UPT, UR34, 0x80, URZ ;  /* 0x0000008022227890 */ /* 0x004fe2000fffe0ff */
[----:B------:R-:W-:Y:S11]  /*1c90*/  BRA.U UP2, `(.L_x_31) ;  /* 0xfffffffd024c7547 */ /* 0x000ff6000b83ffff */
.L_x_25:
[----:B----4-:R-:W-:Y:S01]  /*1ca0*/  ULEA UR8, UR23, UR6, 0x3 ;  /* 0x0000000617087291 */ /* 0x010fe2000f8e18ff */
[----:B-1----:R-:W-:Y:S01]  /*1cb0*/  SHF.L.U32 R2, R15, 0x1f, RZ ;  /* 0x0000001f0f027819 */ /* 0x002fe200000006ff */
[----:B------:R-:W-:Y:S01]  /*1cc0*/  @!P1 SYNCS.ARRIVE.TRANS64.A1T0 RZ, [UR6+0x98], RZ ;  /* 0x000098ffffff99a7 */ /* 0x000fe20008100006 */
[----:B------:R-:W-:-:S06]  /*1cd0*/  UISETP.GT.AND UP0, UPT, UR7, UR5, UPT ;  /* 0x000000050700728c */ /* 0x000fcc000bf04270 */
[----:B--2---:R1:W2:Y:S03]  /*1ce0*/  SYNCS.PHASECHK.TRANS64.TRYWAIT P0, [UR8+0x28], R2 ;  /* 0x00002802ff0075a7 */ /* 0x0042a60008001108 */
[----:B------:R-:W-:Y:S05]  /*1cf0*/  BRA.U !UP0, `(.L_x_32) ;  /* 0x0000000108c07547 */ /* 0x000fea000b800000 */
[----:B------:R-:W-:Y:S01]  /*1d00*/  UIADD3 UR26, UPT, UPT, UR24, UR25, URZ ;  /* 0x00000019181a7290 */ /* 0x000fe2000fffe0ff */
[----:B------:R-:W-:-:S11]  /*1d10*/  UMOV UR27, UR23 ;  /* 0x00000017001b7c82 */ /* 0x000fd60008000000 */
.L_x_38:
[----:B------:R-:W-:Y:S01]  /*1d20*/  ULEA UR17, UR27, UR6, 0x3 ;  /* 0x000000061b117291 */ /* 0x000fe2000f8e18ff */
[----:B--2---:R-:W-:Y:S01]  /*1d30*/  @P5 MOV R3, 0xc000 ;  /* 0x0000c00000035802 */ /* 0x004fe20000000f00 */
[----:B-12---:R-:W-:Y:S10]  /*1d40*/  @P0 BRA `(.L_x_33) ;  /* 0x00000000000c0947 */ /* 0x006ff40003800000 */
[----:B------:R-:W-:-:S04]  /*1d50*/  SHF.L.U32 R5, R15, 0x1f, RZ ;  /* 0x0000001f0f057819 */ /* 0x000fc800000006ff */
[----:B------:R-:W2:Y:S02]  /*1d60*/  SYNCS.PHASECHK.TRANS64.TRYWAIT P0, [UR17+0x28], R5 ;  /* 0x00002805ff0075a7 */ /* 0x000ea40008001111 */
[----:B--2---:R-:W-:Y:S05]  /*1d70*/  @!P0 BRA `(.L_x_34) ;  /* 0x0000007c00848947 */ /* 0x004fea0003800000 */
.L_x_33:
[----:B------:R2:W-:Y:S01]  /*1d80*/  @P5 SYNCS.ARRIVE.TRANS64 RZ, [UR17], R3 ;  /* 0x00000003ffff59a7 */ /* 0x0005e20008000011 */
[----:B------:R-:W-:-:S04]  /*1d90*/  ULOP3.LUT UR8, UR22, 0x2, URZ, 0xfc, !UPT ;  /* 0x0000000216087892 */ /* 0x000fc8000f8efcff */
[----:B------:R-:W-:-:S09]  /*1da0*/  UISETP.NE.AND UP0, UPT, UR8, 0x2, UPT ;  /* 0x000000020800788c */ /* 0x000fd2000bf05270 */
[----:B------:R-:W-:Y:S05]  /*1db0*/  BRA.U UP0, `(.L_x_35) ;  /* 0x0000000100047547 */ /* 0x000fea000b800000 */
[----:B------:R-:W-:Y:S05]  /*1dc0*/  BPT.TRAP 0x1 ;  /* 0x000000040000795c */ /* 0x000fea0000300000 */
.L_x_35:
[----:B------:R-:W-:Y:S04]  /*1dd0*/  BSSY.RECONVERGENT B0, `(.L_x_36) ;  /* 0x0000003000007945 */ /* 0x000fe80003800200 */
[----:B------:R-:W-:Y:S05]  /*1de0*/  @!P4 BRA `(.L_x_37) ;  /* 0x000000000004c947 */ /* 0x000fea0003800000 */
[----:B------:R-:W-:Y:S05]  /*1df0*/  BPT.TRAP 0x1 ;  /* 0x000000040000795c */ /* 0x000fea0000300000 */
.L_x_37:
[----:B------:R-:W-:Y:S05]  /*1e00*/  BSYNC.RECONVERGENT B0 ;  /* 0x0000000000007941 */ /* 0x000fea0003800200 */
.L_x_36:
        /* <DEDUP_REMOVED lines=9> */
[----:B------:R-:W-:Y:S02]  /*1ea0*/  USHF.L.U32 UR18, UR25, 0x7, URZ ;  /* 0x0000000719127899 */ /* 0x000fe400080006ff */
[----:B------:R-:W-:Y:S01]  /*1eb0*/  ULOP3.LUT UR17, UR17, 0xfefffff8, URZ, 0xc0, !UPT ;  /* 0xfefffff811117892 */ /* 0x000fe2000f8ec0ff */
[----:B-1----:R-:W-:Y:S01]  /*1ec0*/  SHF.L.U32 R2, R15, 0x1f, RZ ;  /* 0x0000001f0f027819 */ /* 0x002fe200000006ff */
[----:B------:R-:W-:Y:S02]  /*1ed0*/  UIADD3 UR16, UPT, UPT, UR16, 0x6300, URZ ;  /* 0x0000630010107890 */ /* 0x000fe4000fffe0ff */
[----:B------:R-:W-:Y:S01]  /*1ee0*/  UIADD3.X UR33, UPT, UPT, URZ, UR15, URZ, UP1, !UPT ;  /* 0x0000000fff217290 */ /* 0x000fe20008ffe4ff */
[----:B------:R4:W1:Y:S01]  /*1ef0*/  SYNCS.PHASECHK.TRANS64.TRYWAIT P0, [UR8+0x28], R2 ;  /* 0x00002802ff0075a7 */ /* 0x0008620008001108 */
[----:B------:R-:W-:-:S02]  /*1f00*/  ULEA UR8, UR27, UR6, 0xe ;  /* 0x000000061b087291 */ /* 0x000fc4000f8e70ff */
[----:B------:R-:W-:Y:S02]  /*1f10*/  UIADD3.X UR31, UPT, UPT, URZ, UR15, URZ, UP0, !UPT ;  /* 0x0000000fff1f7290 */ /* 0x000fe400087fe4ff */
[----:B------:R-:W-:Y:S01]  /*1f20*/  UIADD3 UR8, UPT, UPT, UR8, 0x10300, URZ ;  /* 0x0001030008087890 */ /* 0x000fe2000fffe0ff */
[----:B------:R-:W-:Y:S01]  /*1f30*/  UMOV UR28, 0x0 ;  /* 0x00000000001c7882 */ /* 0x000fe20000000000 */
[----:B------:R-:W-:Y:S01]  /*1f40*/  UMOV UR29, 0x10000000 ;  /* 0x10000000001d7882 */ /* 0x000fe20000000000 */
[----:B------:R-:W-:Y:S01]  /*1f50*/  UMOV UR19, UR35 ;  /* 0x0000002300137c82 */ /* 0x000fe20008000000 */
[----:B------:R-:W-:Y:S01]  /*1f60*/  UMOV UR20, UR36 ;  /* 0x0000002400147c82 */ /* 0x000fe20008000000 */
[----:B------:R-:W-:Y:S01]  /*1f70*/  UMOV UR12, UR36 ;  /* 0x00000024000c7c82 */ /* 0x000fe20008000000 */
[----:B------:R-:W-:Y:S01]  /*1f80*/  UMOV UR9, UR17 ;  /* 0x0000001100097c82 */ /* 0x000fe20008000000 */
[----:B------:R-:W-:Y:S01]  /*1f90*/  UMOV UR10, UR18 ;  /* 0x00000012000a7c82 */ /* 0x000fe20008000000 */
[----:B------:R4:W-:Y:S01]  /*1fa0*/  UTMALDG.3D.2CTA [UR16], [UR32], desc[UR28] ;  /* 0x00001c10200075b4 */ /* 0x0009e20008211000 */
[----:B------:R-:W-:Y:S01]  /*1fb0*/  UIADD3 UR25, UPT, UPT, UR25, 0x1, URZ ;  /* 0x0000000119197890 */ /* 0x000fe2000fffe0ff */
[----:B------:R-:W-:-:S03]  /*1fc0*/  UMOV UR27, UR23 ;  /* 0x00000017001b7c82 */ /* 0x000fc60008000000 */
[----:B------:R-:W-:Y:S01]  /*1fd0*/  UISETP.NE.AND UP0, UPT, UR25, UR26, UPT ;  /* 0x0000001a1900728c */ /* 0x000fe2000bf05270 */
[----:B------:R4:W-:Y:S08]  /*1fe0*/  UTMALDG.3D.2CTA [UR8], [UR30], desc[UR28] ;  /* 0x00001c081e0075b4 */ /* 0x0009f00008211000 */
[----:B----4-:R-:W-:Y:S05]  /*1ff0*/  BRA.U UP0, `(.L_x_38) ;  /* 0xfffffffd00487547 */ /* 0x010fea000b83ffff */
.L_x_32:
[C---:B-1----:R-:W-:Y:S01]  /*2000*/  LEA R2, R14.reuse, UR6, 0x3 ;  /* 0x000000060e027c11 */ /* 0x042fe2000f8e18ff */
[----:B------:R-:W-:Y:S01]  /*2010*/  NOP ;  /* 0x0000000000007918 */ /* 0x000fe20000000000 */
[----:B--2---:R-:W-:Y:S02]  /*2020*/  SHF.L.U32 R3, R13, 0x1f, RZ ;  /* 0x0000001f0d037819 */ /* 0x004fe400000006ff */
[----:B------:R-:W-:Y:S02]  /*2030*/  LEA R4, R14, UR6, 0x4 ;  /* 0x000000060e047c11 */ /* 0x000fe4000f8e20ff */
[----:B------:R-:W1:Y:S02]  /*2040*/  SYNCS.PHASECHK.TRANS64.TRYWAIT P0, [R2+URZ+0xa0], R3 ;  /* 0x0000a003020075a7 */ /* 0x000e6400080011ff */
[----:B-1----:R-:W-:Y:S05]  /*2050*/  @!P0 BRA `(.L_x_39) ;  /* 0x0000007800e48947 */ /* 0x002fea0003800000 */
.L_x_147:
[----:B------:R-:W2:Y:S01]  /*2060*/  LDS.128 R4, [R4+0x130] ;  /* 0x0001300004047984 */ /* 0x000ea20000000c00 */
[----:B------:R-:W-:Y:S01]  /*2070*/  ISETP.GE.AND P0, PT, R40, 0x1, PT ;  /* 0x000000012800780c */ /* 0x000fe20003f06270 */
[----:B-1----:R-:W-:Y:S01]  /*2080*/  VIADD R2, R2, 0xb0 ;  /* 0x000000b002027836 */ /* 0x002fe20000000000 */
[----:B------:R-:W-:Y:S01]  /*2090*/  @!PT LDS RZ, [RZ] ;  /* 0x00000000fffff984 */ /* 0x000fe20000000800 */
[----:B------:R-:W-:Y:S01]  /*20a0*/  @!PT LDS RZ, [RZ] ;  /* 0x00000000fffff984 */ /* 0x000fe20000000800 */
[----:B------:R-:W-:Y:S01]  /*20b0*/  @!PT LDS RZ, [RZ] ;  /* 0x00000000fffff984 */ /* 0x000fe20000000800 */
[----:B------:R-:W-:Y:S01]  /*20c0*/  @!PT LDS RZ, [RZ] ;  /* 0x00000000fffff984 */ /* 0x000fe20000000800 */
[----:B------:R1:W-:Y:S06]  /*20d0*/  MEMBAR.ALL.CTA ;  /* 0x0000000000007992 */ /* 0x0003ec0000008000 */
[----:B-1----:R-:W1:Y:S01]  /*20e0*/  FENCE.VIEW.ASYNC.S ;  /* 0x00000000000073c6 */ /* 0x002e620000000000 */
[----:B------:R-:W-:-:S04]  /*20f0*/  PRMT R2, RZ, 0x654, R2 ;  /* 0x00000654ff027816 */ /* 0x000fc80000000002 */
[----:B-1----:R1:W-:Y:S01]  /*2100*/  SYNCS.ARRIVE.TRANS64.RED.A1T0 RZ, [R2+URZ], RZ ;  /* 0x000000ff02ff79a7 */ /* 0x0023e200081004ff */
[----:B--2---:R-:W-:-:S13]  /*2110*/  LOP3.LUT P2, RZ, R6, 0x1, RZ, 0xc0, !PT ;  /* 0x0000000106ff7812 */ /* 0x004fda000784c0ff */
[----:B------:R-:W-:Y:S01]  /*2120*/  @P2 SHF.R.U32.HI R3, RZ, 0x10, R5 ;  /* 0x00000010ff032819 */ /* 0x000fe20000011605 */
[----:B------:R-:W-:Y:S01]  /*2130*/  VOTEU.ANY UP0, P2 ;  /* 0x0000000000ff7886 */ /* 0x000fe20001000100 */
[----:B------:R-:W-:Y:S02]  /*2140*/  @P2 MOV R11, R4 ;  /* 0x00000004000b2202 */ /* 0x000fe40000000f00 */
[----:B------:R-:W-:Y:S02]  /*2150*/  @P2 R2UR.BROADCAST UR8, R3 ;  /* 0x00000000030822ca */ /* 0x000fe400008e0000 */
[----:B------:R-:W-:-:S11]  /*2160*/  @P2 LOP3.LUT R8, R5, 0xffff, RZ, 0xc0, !PT ;  /* 0x0000ffff05082812 */ /* 0x000fd600078ec0ff */
[----:B------:R-:W-:Y:S01]  /*2170*/  @UP0 UMOV UR36, UR8 ;  /* 0x0000000800240c82 */ /* 0x000fe20008000000 */
[----:B-1----:R-:W-:Y:S05]  /*2180*/  @!P0 BRA `(.L_x_40) ;  /* 0x0000000000b88947 */ /* 0x002fea0003800000 */
[----:B------:R-:W3:Y:S01]  /*2190*/  LDC.64 R4, c[0x0][0xb18] ;  /* 0x0002c600ff047b82 */ /* 0x000ee20000000a00 */
[----:B------:R-:W-:-:S07]  /*21a0*/  ISETP.NE.AND P3, PT, R40, 0x1, PT ;  /* 0x000000012800780c */ /* 0x000fce0003f65270 */
[----:B------:R-:W1:Y:S08]  /*21b0*/  LDC.64 R6, c[0x0][0xb10] ;  /* 0x0002c400ff067b82 */ /* 0x000e700000000a00 */
[----:B------:R-:W2:Y:S08]  /*21c0*/  LDC R18, c[0x0][0xb20] ;  /* 0x0002c800ff127b82 */ /* 0x000eb00000000800 */
[----:B------:R-:W4:Y:S01]  /*21d0*/  LDC R20, c[0x0][0xb0c] ;  /* 0x0002c300ff147b82 */ /* 0x000f220000000800 */
[----:B---3--:R-:W-:Y:S01]  /*21e0*/  IMAD.HI.U32 R19, R0, R5, RZ ;  /* 0x0000000500137227 */ /* 0x008fe200078e00ff */
[----:B------:R-:W-:-:S03]  /*21f0*/  ISETP.NE.AND P0, PT, R4, 0x1, PT ;  /* 0x000000010400780c */ /* 0x000fc60003f05270 */
[----:B------:R-:W-:-:S03]  /*2200*/  IMAD.HI.U32 R5, R8, R5, RZ ;  /* 0x0000000508057227 */ /* 0x000fc600078e00ff */
[----:B------:R-:W3:Y:S01]  /*2210*/  LDC.64 R2, c[0x0][0xb28] ;  /* 0x0002ca00ff027b82 */ /* 0x000ee20000000a00 */
[----:B-1----:R-:W-:-:S04]  /*2220*/  IMAD.HI.U32 R22, R9, R6, RZ ;  /* 0x0000000609167227 */ /* 0x002fc800078e00ff */
[----:B------:R-:W-:Y:S01]  /*2230*/  IMAD.HI.U32 R24, R11, R6, RZ ;  /* 0x000000060b187227 */ /* 0x000fe200078e00ff */
[----:B------:R-:W-:Y:S02]  /*2240*/  SHF.R.U32.HI R22, RZ, R7, R22 ;  /* 0x00000007ff167219 */ /* 0x000fe40000011616 */
[-C--:B--2---:R-:W-:Y:S02]  /*2250*/  SHF.R.U32.HI R19, RZ, R18.reuse, R19 ;  /* 0x00000012ff137219 */ /* 0x084fe40000011613 */
[----:B------:R-:W-:Y:S02]  /*2260*/  SHF.R.U32.HI R5, RZ, R18, R5 ;  /* 0x00000012ff057219 */ /* 0x000fe40000011605 */
[----:B------:R-:W-:Y:S02]  /*2270*/  SEL R19, R0, R19, !P0 ;  /* 0x0000001300137207 */ /* 0x000fe40004000000 */
[----:B------:R-:W-:Y:S02]  /*2280*/  SHF.R.U32.HI R24, RZ, R7, R24 ;  /* 0x00000007ff187219 */ /* 0x000fe40000011618 */
[----:B----4-:R-:W-:-:S02]  /*2290*/  ISETP.NE.AND P1, PT, R20, 0x1, PT ;  /* 0x000000011400780c */ /* 0x010fc40003f25270 */
[----:B------:R-:W-:Y:S02]  /*22a0*/  SEL R5, R8, R5, !P0 ;  /* 0x0000000508057207 */ /* 0x000fe40004000000 */
[----:B------:R-:W-:Y:S02]  /*22b0*/  SEL R21, R9, R22, !P1 ;  /* 0x0000001609157207 */ /* 0x000fe40004800000 */
[----:B------:R-:W-:Y:S01]  /*22c0*/  SEL R7, R11, R24, !P1 ;  /* 0x000000180b077207 */ /* 0x000fe20004800000 */
[----:B---3--:R-:W-:-:S04]  /*22d0*/  IMAD.HI.U32 R22, R19, R2, RZ ;  /* 0x0000000213167227 */ /* 0x008fc800078e00ff */
[----:B------:R-:W-:Y:S01]  /*22e0*/  IMAD.HI.U32 R6, R21, R2, RZ ;  /* 0x0000000215067227 */ /* 0x000fe200078e00ff */
[----:B------:R-:W-:-:S04]  /*22f0*/  @P3 SHF.R.U32.HI R19, RZ, R3, R22 ;  /* 0x00000003ff133219 */ /* 0x000fc80000011616 */
[----:B------:R-:W-:Y:S01]  /*2300*/  @P3 SHF.R.U32.HI R21, RZ, R3, R6 ;  /* 0x00000003ff153219 */ /* 0x000fe20000011606 */
[----:B------:R-:W-:-:S04]  /*2310*/  IMAD R19, R40, R19, RZ ;  /* 0x0000001328137224 */ /* 0x000fc800078e02ff */
[----:B------:R-:W-:Y:S01]  /*2320*/  IMAD R6, R40, R21, RZ ;  /* 0x0000001528067224 */ /* 0x000fe200078e02ff */
[C---:B------:R-:W-:Y:S02]  /*2330*/  ISETP.GE.AND P0, PT, R5.reuse, R19, PT ;  /* 0x000000130500720c */ /* 0x040fe40003f06270 */
[----:B------:R-:W-:Y:S02]  /*2340*/  IADD3 R19, PT, PT, -R5, RZ, RZ ;  /* 0x000000ff05137210 */ /* 0x000fe40007ffe1ff */
[----:B------:R-:W-:Y:S01]  /*2350*/  ISETP.GE.OR P0, PT, R7, R6, P0 ;  /* 0x000000060700720c */ /* 0x000fe20000706670 */
[----:B------:R-:W-:-:S04]  /*2360*/  IMAD.HI.U32 R6, R5, R2, RZ ;  /* 0x0000000205067227 */ /* 0x000fc800078e00ff */
[----:B------:R-:W-:Y:S01]  /*2370*/  IMAD R8, R4, R19, R8 ;  /* 0x0000001304087224 */ /* 0x000fe200078e0208 */
[----:B------:R-:W-:-:S04]  /*2380*/  SHF.R.U32.HI R6, RZ, R3, R6 ;  /* 0x00000003ff067219 */ /* 0x000fc80000011606 */
[----:B------:R-:W-:-:S03]  /*2390*/  SEL R6, R5, R6, !P3 ;  /* 0x0000000605067207 */ /* 0x000fc60005800000 */
[----:B------:R-:W-:-:S04]  /*23a0*/  @!P0 IMAD.HI.U32 R18, R7, R2, RZ ;  /* 0x0000000207128227 */ /* 0x000fc800078e00ff */
[----:B------:R-:W-:Y:S01]  /*23b0*/  IMAD.MOV R2, RZ, RZ, -R6 ;  /* 0x000000ffff027224 */ /* 0x000fe200078e0a06 */
[----:B------:R-:W-:-:S03]  /*23c0*/  @!P0 SHF.R.U32.HI R18, RZ, R3, R18 ;  /* 0x00000003ff128219 */ /* 0x000fc60000011612 */
[----:B------:R-:W-:Y:S01]  /*23d0*/  IMAD R2, R40, R2, R5 ;  /* 0x0000000228027224 */ /* 0x000fe200078e0205 */
        /* <DEDUP_REMOVED lines=9> */
.L_x_40:
[----:B------:R-:W1:Y:S02]  /*2470*/  LDCU UR8, c[0x0][0xb30] ;  /* 0x00016600ff0877ac */ /* 0x000e640008000800 */
[----:B-1----:R-:W-:-:S09]  /*2480*/  UISETP.NE.AND UP0, UPT, UR8, 0x1, UPT ;  /* 0x000000010800788c */ /* 0x002fd2000bf05270 */
[----:B------:R-:W-:Y:S05]  /*2490*/  BRA.U UP0, `(.L_x_41) ;  /* 0x0000000100407547 */ /* 0x000fea000b800000 */
[----:B------:R-:W1:Y:S08]  /*24a0*/  LDC.64 R4, c[0x0][0xb10] ;  /* 0x0002c400ff047b82 */ /* 0x000e700000000a00 */
[----:B------:R-:W2:Y:S08]  /*24b0*/  LDC.64 R2, c[0x0][0xb18] ;  /* 0x0002c600ff027b82 */ /* 0x000eb00000000a00 */
[----:B------:R-:W4:Y:S08]  /*24c0*/  LDC R6, c[0x0][0xb20] ;  /* 0x0002c800ff067b82 */ /* 0x000f300000000800 */
[----:B------:R-:W3:Y:S01]  /*24d0*/  LDC R18, c[0x0][0xb0c] ;  /* 0x0002c300ff127b82 */ /* 0x000ee20000000800 */
[----:B-1----:R-:W-:-:S05]  /*24e0*/  IMAD.HI.U32 R4, R11, R4, RZ ;  /* 0x000000040b047227 */ /* 0x002fca00078e00ff */
[----:B------:R-:W-:Y:S01]  /*24f0*/  SHF.R.U32.HI R4, RZ, R5, R4 ;  /* 0x00000005ff047219 */ /* 0x000fe20000011604 */
[----:B--2---:R-:W-:Y:S01]  /*2500*/  IMAD.HI.U32 R3, R8, R3, RZ ;  /* 0x0000000308037227 */ /* 0x004fe200078e00ff */
[----:B------:R-:W-:-:S04]  /*2510*/  ISETP.NE.AND P0, PT, R2, 0x1, PT ;  /* 0x000000010200780c */ /* 0x000fc80003f05270 */
[----:B----4-:R-:W-:-:S04]  /*2520*/  SHF.R.U32.HI R3, RZ, R6, R3 ;  /* 0x00000006ff037219 */ /* 0x010fc80000011603 */
[----:B------:R-:W-:Y:S02]  /*2530*/  SEL R3, R8, R3, !P0 ;  /* 0x0000000308037207 */ /* 0x000fe40004000000 */
[----:B---3--:R-:W-:-:S04]  /*2540*/  ISETP.NE.AND P1, PT, R18, 0x1, PT ;  /* 0x000000011200780c */ /* 0x008fc80003f25270 */
[----:B------:R-:W-:-:S05]  /*2550*/  SEL R4, R11, R4, !P1 ;  /* 0x000000040b047207 */ /* 0x000fca0004800000 */
[----:B------:R-:W-:Y:S02]  /*2560*/  IMAD.IADD R5, R3, 0x1, -R4 ;  /* 0x0000000103057824 */ /* 0x000fe400078e0a04 */
[----:B------:R-:W-:Y:S02]  /*2570*/  IMAD.IADD R3, R4, 0x1, -R3 ;  /* 0x0000000104037824 */ /* 0x000fe400078e0a03 */
[----:B------:R-:W-:Y:S02]  /*2580*/  IMAD R11, R5, R18, R11 ;  /* 0x00000012050b7224 */ /* 0x000fe400078e020b */
[----:B------:R-:W-:-:S07]  /*2590*/  IMAD R8, R3, R2, R8 ;  /* 0x0000000203087224 */ /* 0x000fce00078e0208 */
.L_x_41:
[----:B------:R-:W-:Y:S01]  /*25a0*/  VIADD R14, R14, 0x1 ;  /* 0x000000010e0e7836 */ /* 0x000fe20000000000 */
[----:B------:R-:W-:Y:S01]  /*25b0*/  PLOP3.LUT P1, PT, PT, PT, PT, 0x80, 0x8 ;  /* 0x000000000008781c */ /* 0x000fe20003f2f070 */
[----:B------:R-:W-:Y:S02]  /*25c0*/  IMAD.IADD R21, R11, 0x1, R90 ;  /* 0x000000010b157824 */ /* 0x000fe400078e025a */
[----:B------:R-:W-:Y:S01]  /*25d0*/  IMAD.IADD R20, R8, 0x1, R83 ;  /* 0x0000000108147824 */ /* 0x000fe200078e0253 */
[----:B------:R-:W-:-:S04]  /*25e0*/  ISETP.NE.AND P0, PT, R14, 0x2, PT ;  /* 0x000000020e00780c */ /* 0x000fc80003f05270 */
[----:B------:R-:W-:Y:S02]  /*25f0*/  SEL R2, RZ, 0x1, P0 ;  /* 0x00000001ff027807 */ /* 0x000fe40000000000 */
[----:B------:R-:W-:Y:S02]  /*2600*/  SEL R14, R14, RZ, P0 ;  /* 0x000000ff0e0e7207 */ /* 0x000fe40000000000 */
[----:B------:R-:W-:Y:S01]  /*2610*/  LOP3.LUT R13, R13, R2, RZ, 0x3c, !PT ;  /* 0x000000020d0d7212 */ /* 0x000fe200078e3cff */
[----:B------:R-:W-:Y:S06]  /*2620*/  @P2 BRA `(.L_x_42) ;  /* 0xfffffff000582947 */ /* 0x000fec000383ffff */
[----:B------:R-:W-:Y:S01]  /*2630*/  UIADD3 UR6, UPT, UPT, UR6, 0x28, URZ ;  /* 0x0000002806067890 */ /* 0x000fe2000fffe0ff */
[----:B------:R-:W-:-:S03]  /*2640*/  SHF.L.U32 R3, R15, 0x1f, RZ ;  /* 0x0000001f0f037819 */ /* 0x000fc600000006ff */
[----:B------:R-:W-:-:S09]  /*2650*/  ULEA UR4, UR23, UR6, 0x3 ;  /* 0x0000000617047291 */ /* 0x000fd2000f8e18ff */
[----:B------:R-:W1:Y:S02]  /*2660*/  SYNCS.PHASECHK.TRANS64.TRYWAIT P0, [UR4], R3 ;  /* 0x00000003ff0075a7 */ /* 0x000e640008001104 */
[----:B-1----:R-:W-:Y:S05]  /*2670*/  @!P0 BRA `(.L_x_43) ;  /* 0x0000007400708947 */ /* 0x002fea0003800000 */
.L_x_149:
[----:B------:R-:W-:-:S04]  /*2680*/  UIADD3 UR5, UPT, UPT, UR23, 0x1, URZ ;  /* 0x0000000117057890 */ /* 0x000fc8000fffe0ff */
[----:B------:R-:W-:-:S04]  /*2690*/  UISETP.NE.AND UP0, UPT, UR5, 0x5, UPT ;  /* 0x000000050500788c */ /* 0x000fc8000bf05270 */
[----:B------:R-:W-:Y:S02]  /*26a0*/  USEL UR7, URZ, 0x1, UP0 ;  /* 0x00000001ff077887 */ /* 0x000fe40008000000 */
[----:B------:R-:W-:-:S04]  /*26b0*/  USEL UR5, UR5, URZ, UP0 ;  /* 0x000000ff05057287 */ /* 0x000fc80008000000 */
[----:B------:R-:W-:Y:S01]  /*26c0*/  ULEA UR4, UR5, UR6, 0x3 ;  /* 0x0000000605047291 */ /* 0x000fe2000f8e18ff */
[----:B------:R-:W-:-:S04]  /*26d0*/  LOP3.LUT R2, R15, UR7, RZ, 0x3c, !PT ;  /* 0x000000070f027c12 */ /* 0x000fc8000f8e3cff */
[----:B-1----:R-:W-:-:S04]  /*26e0*/  SHF.L.U32 R3, R2, 0x1f, RZ ;  /* 0x0000001f02037819 */ /* 0x002fc800000006ff */
[----:B------:R-:W1:Y:S02]  /*26f0*/  SYNCS.PHASECHK.TRANS64.TRYWAIT P0, [UR4], R3 ;  /* 0x00000003ff0075a7 */ /* 0x000e640008001104 */
[----:B-1----:R-:W-:Y:S05]  /*2700*/  @!P0 BRA `(.L_x_44) ;  /* 0x0000007400648947 */ /* 0x002fea0003800000 */
.L_x_151:
        /* <DEDUP_REMOVED lines=9> */
.L_x_153:
        /* <DEDUP_REMOVED lines=9> */
.L_x_155:
[----:B------:R-:W-:-:S04]  /*2830*/  UIADD3 UR5, UPT, UPT, UR5, 0x1, URZ ;  /* 0x0000000105057890 */ /* 0x000fc8000fffe0ff */
[----:B------:R-:W-:-:S04]  /*2840*/  UISETP.NE.AND UP0, UPT, UR5, 0x5, UPT ;  /* 0x000000050500788c */ /* 0x000fc8000bf05270 */
[----:B------:R-:W-:Y:S02]  /*2850*/  USEL UR4, URZ, 0x1, UP0 ;  /* 0x00000001ff047887 */ /* 0x000fe40008000000 */
[----:B------:R-:W-:-:S04]  /*2860*/  USEL UR5, UR5, URZ, UP0 ;  /* 0x000000ff05057287 */ /* 0x000fc80008000000 */
[----:B------:R-:W-:Y:S01]  /*2870*/  ULEA UR5, UR5, UR6, 0x3 ;  /* 0x0000000605057291 */ /* 0x000fe2000f8e18ff */
[----:B-1----:R-:W-:-:S04]  /*2880*/  LOP3.LUT R3, R2, UR4, RZ, 0x3c, !PT ;  /* 0x0000000402037c12 */ /* 0x002fc8000f8e3cff */
[----:B------:R-:W-:Y:S01]  /*2890*/  SHF.L.U32 R3, R3, 0x1f, RZ ;  /* 0x0000001f03037819 */ /* 0x000fe200000006ff */
[----:B---3--:R-:W-:-:S07]  /*28a0*/  IMAD.U32 R0, RZ, RZ, UR5 ;  /* 0x00000005ff007e24 */ /* 0x008fce000f8e00ff */
.L_x_47:
[----:B-1----:R1:W2:Y:S02]  /*28b0*/  SYNCS.PHASECHK.TRANS64.TRYWAIT P0, [R0+URZ], R3 ;  /* 0x00000003000075a7 */ /* 0x0022a400080011ff */
[----:B--2---:R-:W-:Y:S05]  /*28c0*/  @!P0 NANOSLEEP.SYNCS 0x989680 ;  /* 0x009896800000895d */ /* 0x004fea0003900000 */
[----:B------:R-:W2:Y:S02]  /*28d0*/  @!P0 SYNCS.PHASECHK.TRANS64 P0, [R0+URZ], R3 ;  /* 0x00000003000085a7 */ /* 0x000ea400080010ff */
[----:B--2---:R-:W-:Y:S05]  /*28e0*/  @P0 EXIT ;  /* 0x000000000000094d */ /* 0x004fea0003800000 */
[----:B------:R-:W-:Y:S05]  /*28f0*/  BRA `(.L_x_47) ;  /* 0xfffffffc00ec7947 */ /* 0x000fea000383ffff */
.L_x_22:
[----:B------:R-:W-:-:S04]  /*2900*/  UISETP.NE.AND UP1, UPT, UR37, URZ, UPT ;  /* 0x000000ff2500728c */ /* 0x000fc8000bf25270 */
[----:B------:R-:W-:-:S09]  /*2910*/  UISETP.NE.OR UP1, UPT, UR10, 0x1, UP1 ;  /* 0x000000010a00788c */ /* 0x000fd20008f25670 */
[----:B------:R-:W-:Y:S05]  /*2920*/  BRA.U UP1, `(.L_x_48) ;  /* 0x00000005014c7547 */ /* 0x000fea000b800000 */
[----:B------:R-:W-:Y:S01]  /*2930*/  HFMA2 R11, -RZ, RZ, 0, 0 ;  /* 0x00000000ff0b7431 */ /* 0x000fe200000001ff */
[----:B------:R-:W-:Y:S01]  /*2940*/  ISETP.GE.U32.AND P2, PT, R10, 0x2, PT ;  /* 0x000000020a00780c */ /* 0x000fe20003f46070 */
[----:B------:R-:W-:Y:S01]  /*2950*/  IMAD.MOV.U32 R12, RZ, RZ, 0x1 ;  /* 0x00000001ff0c7424 */ /* 0x000fe200078e00ff */
[----:B------:R-:W-:Y:S01]  /*2960*/  CS2R R8, SRZ ;  /* 0x0000000000087805 */ /* 0x000fe2000001ff00 */
[----:B------:R-:W-:Y:S01]  /*2970*/  IMAD.MOV.U32 R3, RZ, RZ, RZ ;  /* 0x000000ffff037224 */ /* 0x000fe200078e00ff */
[----:B------:R-:W-:Y:S01]  /*2980*/  UMOV UR4, 0x400 ;  /* 0x0000040000047882 */ /* 0x000fe20000000000 */
[----:B------:R-:W-:Y:S01]  /*2990*/  UMOV UR6, URZ ;  /* 0x000000ff00067c82 */ /* 0x000fe20008000000 */
[----:B------:R-:W-:-:S12]  /*29a0*/  ULEA UR37, UR37, UR4, 0x18 ;  /* 0x0000000425257291 */ /* 0x000fd8000f8ec0ff */
.L_x_52:
[----:B------:R-:W-:Y:S02]  /*29b0*/  LEA R0, R3, UR37, 0x3 ;  /* 0x0000002503007c11 */ /* 0x000fe4000f8e18ff */
[----:B------:R-:W-:-:S03]  /*29c0*/  SHF.L.U32 R5, R8, 0x1f, RZ ;  /* 0x0000001f08057819 */ /* 0x000fc600000006ff */
[----:B------:R-:W-:Y:S01]  /*29d0*/  VIADD R4, R0, 0x110 ;  /* 0x0000011000047836 */ /* 0x000fe20000000000 */
[----:B------:R-:W1:Y:S02]  /*29e0*/  SYNCS.PHASECHK.TRANS64.TRYWAIT P0, [R0+URZ+0x100], R5 ;  /* 0x00010005000075a7 */ /* 0x000e6400080011ff */
[----:B-1----:R-:W-:Y:S05]  /*29f0*/  @!P0 BRA `(.L_x_49) ;  /* 0x0000007000f08947 */ /* 0x002fea0003800000 */
.L_x_156:
[----:B------:R-:W-:Y:S01]  /*2a00*/  ULEA UR5, UR6, UR37, 0x3 ;  /* 0x0000002506057291 */ /* 0x000fe2000f8e18ff */
[----:B------:R-:W-:Y:S01]  /*2a10*/  PRMT R4, RZ, 0x654, R4 ;  /* 0x00000654ff047816 */ /* 0x000fe20000000004 */
[----:B-1----:R-:W-:Y:S01]  /*2a20*/  @!P2 IMAD.MOV.U32 R5, RZ, RZ, 0x10 ;  /* 0x00000010ff05a424 */ /* 0x002fe200078e00ff */
[----:B------:R-:W-:Y:S01]  /*2a30*/  SHF.L.U32 R7, R12, 0x1f, RZ ;  /* 0x0000001f0c077819 */ /* 0x000fe200000006ff */
[----:B------:R-:W-:Y:S01]  /*2a40*/  UIADD3 UR4, UPT, UPT, UR5, 0xa0, URZ ;  /* 0x000000a005047890 */ /* 0x000fe2000fffe0ff */
[----:B------:R1:W-:Y:S05]  /*2a50*/  SYNCS.ARRIVE.TRANS64.RED.A1T0 RZ, [R4+URZ], RZ ;  /* 0x000000ff04ff79a7 */ /* 0x0003ea00081004ff */
[----:B------:R-:W-:Y:S01]  /*2a60*/  IMAD.U32 R13, RZ, RZ, UR4 ;  /* 0x00000004ff0d7e24 */ /* 0x000fe2000f8e00ff */
[----:B------:R-:W2:Y:S04]  /*2a70*/  SYNCS.PHASECHK.TRANS64.TRYWAIT P0, [UR5+0xb0], R7 ;  /* 0x0000b007ff0075a7 */ /* 0x000ea80008001105 */
[----:B------:R-:W-:Y:S01]  /*2a80*/  PRMT R13, R10, 0x654, R13 ;  /* 0x000006540a0d7816 */ /* 0x000fe2000000000d */
[----:B-12---:R-:W-:Y:S06]  /*2a90*/  @!P0 BRA `(.L_x_50) ;  /* 0x0000007000dc8947 */ /* 0x006fec0003800000 */
.L_x_158:
[----:B------:R-:W-:Y:S01]  /*2aa0*/  ULEA UR4, UR6, UR37, 0x4 ;  /* 0x0000002506047291 */ /* 0x000fe2000f8e20ff */
[----:B------:R-:W-:Y:S01]  /*2ab0*/  SEL R2, R13, R2, !P2 ;  /* 0x000000020d027207 */ /* 0x000fe20005000000 */
[----:B------:R-:W-:Y:S01]  /*2ac0*/  UIADD3 UR5, UPT, UPT, UR5, 0xa0, URZ ;  /* 0x000000a005057890 */ /* 0x000fe2000fffe0ff */
[----:B-1----:R-:W-:Y:S01]  /*2ad0*/  LEA R0, R11, UR37, 0x3 ;  /* 0x000000250b007c11 */ /* 0x002fe2000f8e18ff */
[----:B------:R-:W-:Y:S01]  /*2ae0*/  UIADD3 UR4, UPT, UPT, UR4, 0x130, URZ ;  /* 0x0000013004047890 */ /* 0x000fe2000fffe0ff */
[----:B------:R1:W-:Y:S01]  /*2af0*/  @!P2 SYNCS.ARRIVE.TRANS64.RED RZ, [R2+URZ], R5 ;  /* 0x0000000502ffa9a7 */ /* 0x0003e200080004ff */
[----:B------:R-:W-:Y:S01]  /*2b00*/  UIADD3 UR6, UPT, UPT, UR6, 0x1, URZ ;  /* 0x0000000106067890 */ /* 0x000fe2000fffe0ff */
[----:B------:R-:W-:-:S03]  /*2b10*/  VIADD R3, R3, 0x1 ;  /* 0x0000000103037836 */ /* 0x000fc60000000000 */
[----:B------:R-:W-:Y:S02]  /*2b20*/  UISETP.NE.AND UP0, UPT, UR6, 0x2, UPT ;  /* 0x000000020600788c */ /* 0x000fe4000bf05270 */
[----:B------:R-:W-:Y:S01]  /*2b30*/  ISETP.NE.AND P0, PT, R3, 0x2, PT ;  /* 0x000000020300780c */ /* 0x000fe20003f05270 */
[----:B------:R-:W-:Y:S06]  /*2b40*/  UGETNEXTWORKID.BROADCAST [UR4], [UR5] ;  /* 0x00000000040073ca */ /* 0x000fec0008000100 */
[----:B------:R-:W-:Y:S02]  /*2b50*/  USEL UR4, URZ, 0x1, UP0 ;  /* 0x00000001ff047887 */ /* 0x000fe40008000000 */
[----:B------:R-:W-:-:S04]  /*2b60*/  USEL UR6, UR6, URZ, UP0 ;  /* 0x000000ff06067287 */ /* 0x000fc80008000000 */
[----:B------:R-:W-:Y:S02]  /*2b70*/  LOP3.LUT R12, R12, UR4, RZ, 0x3c, !PT ;  /* 0x000000040c0c7c12 */ /* 0x000fe4000f8e3cff */
[----:B-1----:R-:W-:-:S04]  /*2b80*/  SHF.L.U32 R5, R9, 0x1f, RZ ;  /* 0x0000001f09057819 */ /* 0x002fc800000006ff */
[----:B------:R-:W1:Y:S02]  /*2b90*/  SYNCS.PHASECHK.TRANS64.TRYWAIT P1, [R0+URZ+0xa0], R5 ;  /* 0x0000a005000075a7 */ /* 0x000e6400080211ff */
[----:B-1----:R-:W-:Y:S05]  /*2ba0*/  @!P1 BRA `(.L_x_51) ;  /* 0x0000007000b09947 */ /* 0x002fea0003800000 */
.L_x_159:
[----:B------:R-:W-:Y:S01]  /*2bb0*/  LEA R4, R11, UR37, 0x4 ;  /* 0x000000250b047c11 */ /* 0x000fe2000f8e20ff */
[----:B-1----:R-:W-:Y:S01]  /*2bc0*/  VIADD R0, R0, 0xb0 ;  /* 0x000000b000007836 */ /* 0x002fe20000000000 */
[----:B------:R-:W-:Y:S01]  /*2bd0*/  SEL R3, R3, RZ, P0 ;  /* 0x000000ff03037207 */ /* 0x000fe20000000000 */
[----:B------:R-:W-:-:S03]  /*2be0*/  VIADD R11, R11, 0x1 ;  /* 0x000000010b0b7836 */ /* 0x000fc60000000000 */
[----:B------:R-:W1:Y:S01]  /*2bf0*/  LDS.128 R4, [R4+0x130] ;  /* 0x0001300004047984 */ /* 0x000e620000000c00 */
[----:B------:R-:W-:Y:S02]  /*2c00*/  PRMT R0, RZ, 0x654, R0 ;  /* 0x00000654ff007816 */ /* 0x000fe40000000000 */
[C---:B------:R-:W-:Y:S01]  /*2c10*/  ISETP.NE.AND P1, PT, R11.reuse, 0x2, PT ;  /* 0x000000020b00780c */ /* 0x040fe20003f25270 */
[----:B------:R-:W-:Y:S01]  /*2c20*/  @!PT LDS RZ, [RZ] ;  /* 0x00000000fffff984 */ /* 0x000fe20000000800 */
[----:B------:R-:W-:Y:S01]  /*2c30*/  @!PT LDS RZ, [RZ] ;  /* 0x00000000fffff984 */ /* 0x000fe20000000800 */
[----:B------:R-:W-:Y:S01]  /*2c40*/  @!PT LDS RZ, [RZ] ;  /* 0x00000000fffff984 */ /* 0x000fe20000000800 */
[----:B------:R-:W-:Y:S01]  /*2c50*/  @!PT LDS RZ, [RZ] ;  /* 0x00000000fffff984 */ /* 0x000fe20000000800 */
[----:B------:R2:W-:Y:S06]  /*2c60*/  MEMBAR.ALL.CTA ;  /* 0x0000000000007992 */ /* 0x0005ec0000008000 */
[----:B--2---:R-:W2:Y:S01]  /*2c70*/  FENCE.VIEW.ASYNC.S ;  /* 0x00000000000073c6 */ /* 0x004ea20000000000 */
[----:B------:R-:W-:Y:S01]  /*2c80*/  SEL R11, R11, RZ, P1 ;  /* 0x000000ff0b0b7207 */ /* 0x000fe20000800000 */
[----:B--2---:R2:W-:Y:S01]  /*2c90*/  SYNCS.ARRIVE.TRANS64.RED.A1T0 RZ, [R0+URZ], RZ ;  /* 0x000000ff00ff79a7 */ /* 0x0045e200081004ff */
[----:B-1----:R-:W-:-:S02]  /*2ca0*/  LOP3.LUT P3, RZ, R6, 0x1, RZ, 0xc0, !PT ;  /* 0x0000000106ff7812 */ /* 0x002fc4000786c0ff */
[----:B------:R-:W-:-:S04]  /*2cb0*/  SEL R5, RZ, 0x1, P0 ;  /* 0x00000001ff057807 */ /* 0x000fc80000000000 */
[----:B------:R-:W-:Y:S02]  /*2cc0*/  LOP3.LUT R8, R8, R5, RZ, 0x3c, !PT ;  /* 0x0000000508087212 */ /* 0x000fe400078e3cff */
[----:B--2---:R-:W-:-:S04]  /*2cd0*/  SEL R0, RZ, 0x1, P1 ;  /* 0x00000001ff007807 */ /* 0x004fc80000800000 */
[----:B------:R-:W-:Y:S01]  /*2ce0*/  LOP3.LUT R9, R9, R0, RZ, 0x3c, !PT ;  /* 0x0000000009097212 */ /* 0x000fe200078e3cff */
[----:B------:R-:W-:Y:S06]  /*2cf0*/  @P3 BRA `(.L_x_52) ;  /* 0xfffffffc002c3947 */ /* 0x000fec000383ffff */
[----:B------:R-:W-:Y:S01]  /*2d00*/  ULEA UR5, UR6, UR37, 0x3 ;  /* 0x0000002506057291 */ /* 0x000fe2000f8e18ff */
[----:B------:R-:W-:-:S08]  /*2d10*/  SHF.L.U32 R3, R12, 0x1f, RZ ;  /* 0x0000001f0c037819 */ /* 0x000fd000000006ff */
[----:B------:R-:W1:Y:S02]  /*2d20*/  SYNCS.PHASECHK.TRANS64 P0, [UR5+0xb0], R3 ;  /* 0x0000b003ff0075a7 */ /* 0x000e640008001005 */
[----:B-1----:R-:W-:Y:S05]  /*2d30*/  @P0 BRA `(.L_x_53) ;  /* 0x0000000000080947 */ /* 0x002fea0003800000 */
[----:B------:R-:W1:Y:S02]  /*2d40*/  SYNCS.PHASECHK.TRANS64.TRYWAIT P0, [UR5+0xb0], R3 ;  /* 0x0000b003ff0075a7 */ /* 0x000e640008001105 */
[----:B-1----:R-:W-:Y:S05]  /*2d50*/  @!P0 BRA `(.L_x_54) ;  /* 0x0000007000588947 */ /* 0x002fea0003800000 */
.L_x_53:
[----:B------:R-:W-:-:S04]  /*2d60*/  UIADD3 UR4, UPT, UPT, UR6, 0x1, URZ ;  /* 0x0000000106047890 */ /* 0x000fc8000fffe0ff */
[----:B------:R-:W-:-:S04]  /*2d70*/  UISETP.NE.AND UP0, UPT, UR4, 0x2, UPT ;  /* 0x000000020400788c */ /* 0x000fc8000bf05270 */
[----:B------:R-:W-:Y:S02]  /*2d80*/  USEL UR7, URZ, 0x1, UP0 ;  /* 0x00000001ff077887 */ /* 0x000fe40008000000 */
[----:B------:R-:W-:-:S04]  /*2d90*/  USEL UR4, UR4, URZ, UP0 ;  /* 0x000000ff04047287 */ /* 0x000fc80008000000 */
[----:B------:R-:W-:Y:S01]  /*2da0*/  ULEA UR4, UR4, UR37, 0x3 ;  /* 0x0000002504047291 */ /* 0x000fe2000f8e18ff */
[----:B-1----:R-:W-:-:S04]  /*2db0*/  LOP3.LUT R3, R12, UR7, RZ, 0x3c, !PT ;  /* 0x000000070c037c12 */ /* 0x002fc8000f8e3cff */
[----:B------:R-:W-:-:S04]  /*2dc0*/  SHF.L.U32 R0, R3, 0x1f, RZ ;  /* 0x0000001f03007819 */ /* 0x000fc800000006ff */
[----:B------:R-:W1:Y:S02]  /*2dd0*/  SYNCS.PHASECHK.TRANS64 P0, [UR4+0xb0], R0 ;  /* 0x0000b000ff0075a7 */ /* 0x000e640008001004 */
[----:B-1----:R-:W-:Y:S05]  /*2de0*/  @P0 EXIT ;  /* 0x000000000000094d */ /* 0x002fea0003800000 */
[----:B------:R-:W-:Y:S02]  /*2df0*/  SHF.L.U32 R3, R3, 0x1f, RZ ;  /* 0x0000001f03037819 */ /* 0x000fe400000006ff */
[----:B------:R-:W-:-:S07]  /*2e00*/  MOV R0, UR4 ;  /* 0x0000000400007c02 */ /* 0x000fce0008000f00 */
.L_x_55:
[----:B-1----:R1:W2:Y:S02]  /*2e10*/  SYNCS.PHASECHK.TRANS64.TRYWAIT P0, [R0+URZ+0xb0], R3 ;  /* 0x0000b003000075a7 */ /* 0x0022a400080011ff */
[----:B--2---:R-:W-:Y:S05]  /*2e20*/  @!P0 NANOSLEEP.SYNCS 0x989680 ;  /* 0x009896800000895d */ /* 0x004fea0003900000 */
[----:B------:R-:W2:Y:S02]  /*2e30*/  @!P0 SYNCS.PHASECHK.TRANS64 P0, [R0+URZ+0xb0], R3 ;  /* 0x0000b003000085a7 */ /* 0x000ea400080010ff */
[----:B--2---:R-:W-:Y:S05]  /*2e40*/  @P0 EXIT ;  /* 0x000000000000094d */ /* 0x004fea0003800000 */
[----:B------:R-:W-:Y:S05]  /*2e50*/  BRA `(.L_x_55) ;  /* 0xfffffffc00ec7947 */ /* 0x000fea000383ffff */
.L_x_48:
[----:B------:R-:W-:Y:S05]  /*2e60*/  BRA.U UP4, `(.L_x_56) ;  /* 0x0000001104d87547 */ /* 0x000fea000b800000 */
[----:B------:R-:W-:Y:S01]  /*2e70*/  UMOV UR6, 0x40 ;  /* 0x0000004000067882 */ /* 0x000fe20000000000 */
[----:B------:R-:W-:Y:S01]  /*2e80*/  NOP ;  /* 0x0000000000007918 */ /* 0x000fe20000000000 */
[----:B------:R-:W-:Y:S01]  /*2e90*/  ULEA UR6, UR37, UR6, 0x18 ;  /* 0x0000000625067291 */ /* 0x000fe2000f8ec0ff */
[----:B------:R-:W-:Y:S02]  /*2ea0*/  UMOV UR7, 0x400 ;  /* 0x0000040000077882 */ /* 0x000fe40000000000 */
[----:B------:R-:W-:-:S06]  /*2eb0*/  ULEA UR37, UR37, UR7, 0x18 ;  /* 0x0000000725257291 */ /* 0x000fcc000f8ec0ff */
[----:B------:R-:W1:Y:S02]  /*2ec0*/  LDS.U8 R2, [UR6+0x1c] ;  /* 0x00001c06ff027984 */ /* 0x000e640008000000 */
[----:B-1----:R-:W-:-:S13]  /*2ed0*/  ISETP.NE.AND P0, PT, R2, RZ, PT ;  /* 0x000000ff0200720c */ /* 0x002fda0003f05270 */
[----:B------:R-:W-:Y:S05]  /*2ee0*/  @P0 BRA `(.L_x_57) ;  /* 0x0000000400080947 */ /* 0x000fea0003800000 */
[----:B------:R-:W-:Y:S02]  /*2ef0*/  UISETP.NE.U32.AND UP0, UPT, UR5, 0x1, UPT ;  /* 0x000000010500788c */ /* 0x000fe4000bf05070 */
[----:B------:R-:W-:-:S07]  /*2f00*/  UIADD3 UR8, UPT, UPT, UR6, 0x8, URZ ;  /* 0x0000000806087890 */ /* 0x000fce000fffe0ff */
[----:B------:R-:W-:Y:S05]  /*2f10*/  BRA.U !UP0, `(.L_x_58) ;  /* 0x00000001089c7547 */ /* 0x000fea000b800000 */
[----:B------:R-:W-:Y:S01]  /*2f20*/  ELECT P0, URZ, PT ;  /* 0x0000000000ff782f */ /* 0x000fe20003800000 */
[----:B------:R-:W-:-:S12]  /*2f30*/  BSSY B0, `(.L_x_58) ;  /* 0x0000025000007945 */ /* 0x000fd80003800000 */
[----:B------:R-:W-:Y:S05]  /*2f40*/  @!P0 BRA `(.L_x_59) ;  /* 0x00000000008c8947 */ /* 0x000fea0003800000 */
[----:B------:R-:W-:-:S05]  /*2f50*/  UMOV UR7, 0x10 ;  /* 0x0000001000077882 */ /* 0x000fca0000000000 */
[----:B------:R-:W-:Y:S04]  /*2f60*/  DEPBAR.LE SB1, 0x36 ;  /* 0x00009d800000791a */ /* 0x000fe80000000000 */
[----:B------:R-:W1:Y:S02]  /*2f70*/  UTCATOMSWS.2CTA.FIND_AND_SET.ALIGN UP1, UR7, UR7 ;  /* 0x00000007000775e3 */ /* 0x000e640008220800 */
[----:B-1----:R-:W-:Y:S01]  /*2f80*/  MOV R11, UR7 ;  /* 0x00000007000b7c02 */ /* 0x002fe20008000f00 */
[----:B------:R-:W-:Y:S06]  /*2f90*/  BRA.U UP1, `(.L_x_60) ;  /* 0x0000000101187547 */ /* 0x000fec000b800000 */
.L_x_61:
[----:B------:R-:W-:Y:S05]  /*2fa0*/  NANOSLEEP 0x64 ;  /* 0x000000640000795d */ /* 0x000fea0003800000 */
[----:B------:R-:W-:-:S05]  /*2fb0*/  UMOV UR7, 0x10 ;  /* 0x0000001000077882 */ /* 0x000fca0000000000 */
[----:B------:R-:W-:Y:S04]  /*2fc0*/  DEPBAR.LE SB1, 0x36 ;  /* 0x00009d800000791a */ /* 0x000fe80000000000 */
[----:B------:R-:W1:Y:S02]  /*2fd0*/  UTCATOMSWS.2CTA.FIND_AND_SET.ALIGN UP1, UR7, UR7 ;  /* 0x00000007000775e3 */ /* 0x000e640008220800 */
[----:B-1----:R-:W-:Y:S01]  /*2fe0*/  MOV R11, UR7 ;  /* 0x00000007000b7c02 */ /* 0x002fe20008000f00 */
[----:B------:R-:W-:Y:S05]  /*2ff0*/  BRA.U !UP1, `(.L_x_61) ;  /* 0xfffffffd09e87547 */ /* 0x000fea000b83ffff */
.L_x_60:
[----:B------:R-:W1:Y:S01]  /*3000*/  LDS R5, [UR6+0x10] ;  /* 0x00001006ff057984 */ /* 0x000e620008000800 */
[----:B------:R-:W-:Y:S01]  /*3010*/  IMAD.U32 R3, RZ, RZ, UR37 ;  /* 0x00000025ff037e24 */ /* 0x000fe2000f8e00ff */
[----:B------:R-:W-:-:S03]  /*3020*/  MOV R2, UR4 ;  /* 0x0000000400027c02 */ /* 0x000fc60008000f00 */
[----:B------:R-:W-:Y:S01]  /*3030*/  VIADD R3, R3, 0x150 ;  /* 0x0000015003037836 */ /* 0x000fe20000000000 */
[----:B-1----:R-:W-:-:S04]  /*3040*/  SHF.L.U32 R5, R5, 0x1f, RZ ;  /* 0x0000001f05057819 */ /* 0x002fc800000006ff */
[----:B------:R-:W1:Y:S02]  /*3050*/  SYNCS.PHASECHK.TRANS64.TRYWAIT P0, [UR6+0x8], R5 ;  /* 0x00000805ff0075a7 */ /* 0x000e640008001106 */
[----:B-1----:R-:W-:Y:S05]  /*3060*/  @P0 BRA `(.L_x_62) ;  /* 0x0000000000080947 */ /* 0x002fea0003800000 */
[----:B------:R-:W1:Y:S02]  /*3070*/  SYNCS.PHASECHK.TRANS64.TRYWAIT P0, [UR6+0x8], R5 ;  /* 0x00000805ff0075a7 */ /* 0x000e640008001106 */
[----:B-1----:R-:W-:Y:S05]  /*3080*/  @!P0 BRA `(.L_x_63) ;  /* 0x0000006c00a48947 */ /* 0x002fea0003800000 */
.L_x_62:
[----:B-1----:R-:W-:Y:S01]  /*3090*/  HFMA2 R4, -RZ, RZ, 0, 5.9604644775390625e-08 ;  /* 0x00000001ff047431 */ /* 0x002fe200000001ff */
[----:B------:R-:W-:Y:S01]  /*30a0*/  UPRMT UR7, UR4, 0x654, UR8 ;  /* 0x0000065404077896 */ /* 0x000fe20008000008 */
[----:B------:R-:W-:Y:S01]  /*30b0*/  IMAD.MOV.U32 R6, RZ, RZ, 0xffff ;  /* 0x0000ffffff067424 */ /* 0x000fe200078e00ff */
[----:B------:R-:W-:Y:S01]  /*30c0*/  PRMT R2, R2, 0x654, R3 ;  /* 0x0000065402027816 */ /* 0x000fe20000000003 */
[----:B------:R-:W-:Y:S02]  /*30d0*/  IMAD.MOV.U32 R5, RZ, RZ, 0x4 ;  /* 0x00000004ff057424 */ /* 0x000fe400078e00ff */
[----:B------:R-:W-:Y:S01]  /*30e0*/  IMAD.SHL.U32 R9, R11, 0x20, RZ ;  /* 0x000000200b097824 */ /* 0x000fe200078e00ff */
[----:B------:R-:W-:Y:S02]  /*30f0*/  MOV R3, UR7 ;  /* 0x0000000700037c02 */ /* 0x000fe40008000f00 */
[-C--:B------:R-:W-:Y:S01]  /*3100*/  SHF.L.U32 R7, R6, R11.reuse, RZ ;  /* 0x0000000b06077219 */ /* 0x080fe200000006ff */
[----:B------:R1:W-:Y:S01]  /*3110*/  SYNCS.ARRIVE.TRANS64.RED RZ, [UR7], R5 ;  /* 0x00000005ffff79a7 */ /* 0x0003e20008000407 */
[----:B------:R-:W-:Y:S01]  /*3120*/  SHF.L.U32 R6, R4, R11, RZ ;  /* 0x0000000b04067219 */ /* 0x000fe200000006ff */
[----:B------:R1:W-:Y:S04]  /*3130*/  STS [UR37+0x150], R9 ;  /* 0x00015009ff007988 */ /* 0x0003e80008000825 */
[----:B------:R1:W-:Y:S04]  /*3140*/  STAS [R2.64], R11 ;  /* 0x0000000b02007dbd */ /* 0x0003e8000c0008ff */
[----:B------:R1:W-:Y:S04]  /*3150*/  ATOMS.OR RZ, [UR6+0x14], R7 ;  /* 0x00001407ffff798c */ /* 0x0003e8000b000006 */
[----:B------:R1:W-:Y:S04]  /*3160*/  ATOMS.OR RZ, [UR6+0x18], R6 ;  /* 0x00001806ffff798c */ /* 0x0003e8000b000006 */
[----:B------:R1:W-:Y:S02]  /*3170*/  ATOMS.XOR RZ, [UR6+0x10], R4 ;  /* 0x00001004ffff798c */ /* 0x0003e4000b800006 */
.L_x_59:
[----:B------:R-:W-:Y:S05]  /*3180*/  BSYNC B0 ;  /* 0x0000000000007941 */ /* 0x000fea0003800000 */
.L_x_58:
[----:B------:R-:W-:Y:S05]  /*3190*/  BRA.U UP0, `(.L_x_64) ;  /* 0x00000001006c7547 */ /* 0x000fea000b800000 */
[----:B------:R-:W-:-:S03]  /*31a0*/  UMOV UR7, 0xffffffff ;  /* 0xffffffff00077882 */ /* 0x000fc60000000000 */
[----:B------:R-:W-:Y:S05]  /*31b0*/  BRA.DIV UR7, `(.L_x_65) ;  /* 0x0000006e07707947 */ /* 0x000fea000b800000 */
[----:B------:R-:W-:-:S13]  /*31c0*/  ELECT P6, URZ, PT ;  /* 0x0000000000ff782f */ /* 0x000fda00038c0000 */
.L_x_163:
[----:B------:R-:W-:Y:S05]  /*31d0*/  @!P6 BRA `(.L_x_64) ;  /* 0x00000000005ce947 */ /* 0x000fea0003800000 */
[----:B-1----:R-:W1:Y:S02]  /*31e0*/  LDS R3, [UR6+0x10] ;  /* 0x00001006ff037984 */ /* 0x002e640008000800 */
[----:B-1----:R-:W-:-:S04]  /*31f0*/  SHF.L.U32 R3, R3, 0x1f, RZ ;  /* 0x0000001f03037819 */ /* 0x002fc800000006ff */
[----:B------:R-:W1:Y:S02]  /*3200*/  SYNCS.PHASECHK.TRANS64.TRYWAIT P0, [UR6+0x8], R3 ;  /* 0x00000803ff0075a7 */ /* 0x000e640008001106 */
[----:B-1----:R-:W-:Y:S05]  /*3210*/  @P0 BRA `(.L_x_66) ;  /* 0x0000000000080947 */ /* 0x002fea0003800000 */
[----:B------:R-:W1:Y:S02]  /*3220*/  SYNCS.PHASECHK.TRANS64.TRYWAIT P0, [UR6+0x8], R3 ;  /* 0x00000803ff0075a7 */ /* 0x000e640008001106 */
[----:B-1----:R-:W-:Y:S05]  /*3230*/  @!P0 BRA `(.L_x_67) ;  /* 0x0000006c00708947 */ /* 0x002fea0003800000 */
.L_x_66:
[----:B------:R-:W2:Y:S01]  /*3240*/  LDS R5, [UR37+0x150] ;  /* 0x00015025ff057984 */ /* 0x000ea20008000800 */
[----:B-1----:R-:W-:Y:S02]  /*3250*/  HFMA2 R2, -RZ, RZ, 0, 5.9604644775390625e-08 ;  /* 0x00000001ff027431 */ /* 0x002fe400000001ff */
[----:B------:R-:W-:Y:S01]  /*3260*/  IMAD.MOV.U32 R3, RZ, RZ, 0xffff ;  /* 0x0000ffffff037424 */ /* 0x000fe200078e00ff */
[----:B------:R-:W-:Y:S01]  /*3270*/  UPRMT UR7, UR4, 0x654, UR8 ;  /* 0x0000065404077896 */ /* 0x000fe20008000008 */
[----:B--2---:R-:W-:-:S03]  /*3280*/  IMAD.SHL.U32 R4, R5, 0x20, RZ ;  /* 0x0000002005047824 */ /* 0x004fc600078e00ff */
[-C--:B------:R-:W-:Y:S02]  /*3290*/  SHF.L.U32 R3, R3, R5.reuse, RZ ;  /* 0x0000000503037219 */ /* 0x080fe400000006ff */
[----:B------:R-:W-:Y:S01]  /*32a0*/  SHF.L.U32 R5, R2, R5, RZ ;  /* 0x0000000502057219 */ /* 0x000fe200000006ff */
[----:B------:R2:W-:Y:S04]  /*32b0*/  STS [UR37+0x150], R4 ;  /* 0x00015004ff007988 */ /* 0x0005e80008000825 */
[----:B------:R2:W-:Y:S04]  /*32c0*/  ATOMS.OR RZ, [UR6+0x14], R3 ;  /* 0x00001403ffff798c */ /* 0x0005e8000b000006 */
[----:B------:R2:W-:Y:S01]  /*32d0*/  ATOMS.OR RZ, [UR6+0x18], R5 ;  /* 0x00001805ffff798c */ /* 0x0005e2000b000006 */
[----:B------:R-:W-:Y:S03]  /*32e0*/  SYNCS.ARRIVE.TRANS64.RED.A1T0 RZ, [UR7], RZ ;  /* 0x000000ffffff79a7 */ /* 0x000fe60008100407 */
[----:B------:R2:W-:Y:S01]  /*32f0*/  ATOMS.XOR RZ, [UR6+0x10], R2 ;  /* 0x00001002ffff798c */ /* 0x0005e2000b800006 */
[----:B------:R-:W-:Y:S05]  /*3300*/  BRA `(.L_x_64) ;  /* 0x0000000000107947 */ /* 0x000fea0003800000 */
.L_x_57:
[----:B------:R-:W-:-:S05]  /*3310*/  MOV R2, 0xffffffff ;  /* 0xffffffff00027802 */ /* 0x000fca0000000f00 */
[----:B------:R1:W-:Y:S02]  /*3320*/  STS [UR37+0x150], R2 ;  /* 0x00015002ff007988 */ /* 0x0003e40008000825 */
[----:B-1----:R-:W-:Y:S02]  /*3330*/  MOV R2, 0x3350 ;  /* 0x0000335000027802 */ /* 0x002fe40000000f00 */
[----:B-----5:R-:W-:Y:S05]  /*3340*/  CALL.REL.NOINC `($__internal_1_$__cuda_sm10x_tcgen05_guardrail_trap_phase_invalid_during_alloc) ;  /* 0x0000007400407944 */ /* 0x020fea0003c00000 */
.L_x_64:
[----:B------:R-:W-:Y:S05]  /*3350*/  WARPSYNC.ALL ;  /* 0x0000000000007948 */ /* 0x000fea0003800000 */
[----:B------:R-:W3:Y:S01]  /*3360*/  S2UR UR7, SR_CgaCtaId ;  /* 0x00000000000779c3 */ /* 0x000ee20000008800 */
[----:B------:R-:W-:Y:S01]  /*3370*/  UMOV UR6, 0x400 ;  /* 0x0000040000067882 */ /* 0x000fe20000000000 */
[----:B------:R-:W-:-:S06]  /*3380*/  NOP ;  /* 0x0000000000007918 */ /* 0x000fcc0000000000 */
[----:B------:R-:W-:Y:S06]  /*3390*/  BAR.ARV 0x6, 0xa0 ;  /* 0x0182800000007b1d */ /* 0x000fec0000002000 */
[----:B------:R-:W4:Y:S01]  /*33a0*/  LDCU UR8, c[0x0][0x38c] ;  /* 0x00007180ff0877ac */ /* 0x000f220008000800 */
[----:B------:R-:W-:Y:S01]  /*33b0*/  LOP3.LUT R0, R0, 0xffff, RZ, 0xc0, !PT ;  /* 0x0000ffff00007812 */ /* 0x000fe200078ec0ff */
[----:B-1----:R-:W-:Y:S01]  /*33c0*/  IMAD.MOV.U32 R9, RZ, RZ, 0x1 ;  /* 0x00000001ff097424 */ /* 0x002fe200078e00ff */
[----:B------:R-:W-:Y:S01]  /*33d0*/  LOP3.LUT R8, R8, 0xffff, RZ, 0xc0, !PT ;  /* 0x0000ffff08087812 */ /* 0x000fe200078ec0ff */
[----:B------:R-:W-:Y:S01]  /*33e0*/  UMOV UR19, URZ ;  /* 0x000000ff00137c82 */ /* 0x000fe20008000000 */
[----:B------:R-:W-:Y:S01]  /*33f0*/  R2UR UR11, R0 ;  /* 0x00000000000b72ca */ /* 0x000fe200000e0000 */
[----:B------:R-:W-:Y:S01]  /*3400*/  UMOV UR18, URZ ;  /* 0x000000ff00127c82 */ /* 0x000fe20008000000 */
[----:B------:R-:W-:Y:S01]  /*3410*/  R2UR UR12, R8 ;  /* 0x00000000080c72ca */ /* 0x000fe200000e0000 */
[----:B------:R-:W-:Y:S01]  /*3420*/  IMAD.MOV.U32 R8, RZ, RZ, RZ ;  /* 0x000000ffff087224 */ /* 0x000fe200078e00ff */
[----:B------:R-:W-:Y:S01]  /*3430*/  UMOV UR17, URZ ;  /* 0x000000ff00117c82 */ /* 0x000fe20008000000 */
[----:B---3--:R-:W-:-:S02]  /*3440*/  ULEA UR7, UR7, UR6, 0x18 ;  /* 0x0000000607077291 */ /* 0x008fc4000f8ec0ff */
[----:B------:R-:W-:Y:S02]  /*3450*/  UISETP.NE.AND UP2, UPT, UR5, URZ, UPT ;  /* 0x000000ff0500728c */ /* 0x000fe4000bf45270 */
[----:B------:R-:W-:Y:S02]  /*3460*/  UIADD3 UR13, UPT, UPT, UR7, 0x6300, URZ ;  /* 0x00006300070d7890 */ /* 0x000fe4000fffe0ff */
[----:B------:R-:W-:Y:S02]  /*3470*/  UIADD3 UR14, UPT, UPT, UR7, 0x10300, URZ ;  /* 0x00010300070e7890 */ /* 0x000fe4000fffe0ff */
[----:B----4-:R-:W-:Y:S01]  /*3480*/  UIADD3 UR8, UPT, UPT, UR8, 0x7f, URZ ;  /* 0x0000007f08087890 */ /* 0x010fe2000fffe0ff */
[----:B--2---:R-:W1:Y:S01]  /*3490*/  LDS R2, [UR7+0x150] ;  /* 0x00015007ff027984 */ /* 0x004e620008000800 */
[----:B------:R-:W-:Y:S02]  /*34a0*/  USHF.R.U32.HI UR13, URZ, 0x4, UR13 ;  /* 0x00000004ff0d7899 */ /* 0x000fe4000801160d */
[----:B------:R-:W-:-:S02]  /*34b0*/  USHF.R.S32.HI UR6, URZ, 0x1f, UR8 ;  /* 0x0000001fff067899 */ /* 0x000fc40008011408 */
[----:B------:R-:W-:Y:S02]  /*34c0*/  USHF.R.U32.HI UR14, URZ, 0x4, UR14 ;  /* 0x00000004ff0e7899 */ /* 0x000fe4000801160e */
[----:B------:R-:W-:Y:S02]  /*34d0*/  ULEA.HI UR6, UR6, UR8, URZ, 0x7 ;  /* 0x0000000806067291 */ /* 0x000fe4000f8f38ff */
[----:B------:R-:W-:Y:S02]  /*34e0*/  ULOP3.LUT UR13, UR13, 0x3fff, URZ, 0xc0, !UPT ;  /* 0x00003fff0d0d7892 */ /* 0x000fe4000f8ec0ff */
[----:B------:R-:W-:Y:S02]  /*34f0*/  USHF.R.S32.HI UR6, URZ, 0x7, UR6 ;  /* 0x00000007ff067899 */ /* 0x000fe40008011406 */
[----:B------:R-:W-:Y:S02]  /*3500*/  ULOP3.LUT UR14, UR14, 0x3fff, URZ, 0xc0, !UPT ;  /* 0x00003fff0e0e7892 */ /* 0x000fe4000f8ec0ff */
[----:B------:R-:W-:Y:S01]  /*3510*/  UISETP.LT.AND UP0, UPT, UR6, 0x1, UPT ;  /* 0x000000010600788c */ /* 0x000fe2000bf01270 */
[----:B------:R-:W-:Y:S01]  /*3520*/  UMOV UR28, 0x0 ;  /* 0x00000000001c7882 */ /* 0x000fe20000000000 */
[----:B------:R-:W-:Y:S01]  /*3530*/  UMOV UR29, 0x84004a0 ;  /* 0x084004a0001d7882 */ /* 0x000fe20000000000 */
[----:B------:R-:W-:-:S02]  /*3540*/  ULOP3.LUT UR13, UR13, 0x10000, URZ, 0xfc, !UPT ;  /* 0x000100000d0d7892 */ /* 0x000fc4000f8efcff */
[----:B------:R-:W-:Y:S02]  /*3550*/  ULOP3.LUT UR14, UR14, 0x10000, URZ, 0xfc, !UPT ;  /* 0x000100000e0e7892 */ /* 0x000fe4000f8efcff */
[----:B------:R-:W-:Y:S01]  /*3560*/  USEL UR20, UR6, 0x1, !UP0 ;  /* 0x0000000106147887 */ /* 0x000fe2000c000000 */
[----:B------:R-:W-:Y:S01]  /*3570*/  UMOV UR26, 0x0 ;  /* 0x00000000001a7882 */ /* 0x000fe20000000000 */
[----:B------:R-:W-:Y:S01]  /*3580*/  UMOV UR27, 0x84004a0 ;  /* 0x084004a0001b7882 */ /* 0x000fe20000000000 */
[----:B------:R-:W-:Y:S01]  /*3590*/  UMOV UR24, 0x0 ;  /* 0x0000000000187882 */ /* 0x000fe20000000000 */
[----:B------:R-:W-:Y:S01]  /*35a0*/  UMOV UR25, 0x84004a0 ;  /* 0x084004a000197882 */ /* 0x000fe20000000000 */
[----:B------:R-:W-:Y:S01]  /*35b0*/  UMOV UR22, 0x0 ;  /* 0x0000000000167882 */ /* 0x000fe20000000000 */
[----:B------:R-:W-:Y:S01]  /*35c0*/  UMOV UR23, 0x84004a0 ;  /* 0x084004a000177882 */ /* 0x000fe20000000000 */
[----:B-1----:R-:W-:Y:S02]  /*35d0*/  R2UR UR21, R2 ;  /* 0x00000000021572ca */ /* 0x002fe400000e0000 */
[----:B------:R-:W-:-:S13]  /*35e0*/  CS2R R2, SRZ ;  /* 0x0000000000027805 */ /* 0x000fda000001ff00 */
.L_x_75:
[C---:B------:R-:W-:Y:S02]  /*35f0*/  LEA R0, R8.reuse, UR7, 0x3 ;  /* 0x0000000708007c11 */ /* 0x040fe4000f8e18ff */
[----:B------:R-:W-:Y:S02]  /*3600*/  SHF.L.U32 R5, R3, 0x1f, RZ ;  /* 0x0000001f03057819 */ /* 0x000fe400000006ff */
[----:B------:R-:W-:Y:S02]  /*3610*/  LEA R4, R8, UR7, 0x4 ;  /* 0x0000000708047c11 */ /* 0x000fe4000f8e20ff */
[----:B------:R-:W1:Y:S02]  /*3620*/  SYNCS.PHASECHK.TRANS64.TRYWAIT P0, [R0+URZ+0xa0], R5 ;  /* 0x0000a005000075a7 */ /* 0x000e6400080011ff */
[----:B-1-34-:R-:W-:Y:S05]  /*3630*/  @!P0 BRA `(.L_x_68) ;  /* 0x0000006800888947 */ /* 0x01afea0003800000 */
.L_x_164:
[----:B-1----:R-:W1:Y:S01]  /*3640*/  LDS.128 R4, [R4+0x130] ;  /* 0x0001300004047984 */ /* 0x002e620000000c00 */
[----:B------:R-:W-:Y:S02]  /*3650*/  VIADD R0, R0, 0xb0 ;  /* 0x000000b000007836 */ /* 0x000fe40000000000 */
[----:B------:R-:W-:Y:S01]  /*3660*/  VIADD R8, R8, 0x1 ;  /* 0x0000000108087836 */ /* 0x000fe20000000000 */
[----:B------:R-:W-:Y:S01]  /*3670*/  @!PT LDS RZ, [RZ] ;  /* 0x00000000fffff984 */ /* 0x000fe20000000800 */
[----:B------:R-:W-:Y:S01]  /*3680*/  @!PT LDS RZ, [RZ] ;  /* 0x00000000fffff984 */ /* 0x000fe20000000800 */
[----:B------:R-:W-:Y:S01]  /*3690*/  @!PT LDS RZ, [RZ] ;  /* 0x00000000fffff984 */ /* 0x000fe20000000800 */
[----:B------:R-:W-:Y:S01]  /*36a0*/  @!PT LDS RZ, [RZ] ;  /* 0x00000000fffff984 */ /* 0x000fe20000000800 */
[----:B------:R2:W-:Y:S06]  /*36b0*/  MEMBAR.ALL.CTA ;  /* 0x0000000000007992 */ /* 0x0005ec0000008000 */
[----:B--2---:R-:W2:Y:S01]  /*36c0*/  FENCE.VIEW.ASYNC.S ;  /* 0x00000000000073c6 */ /* 0x004ea20000000000 */
[----:B------:R-:W-:-:S04]  /*36d0*/  PRMT R0, RZ, 0x654, R0 ;  /* 0x00000654ff007816 */ /* 0x000fc80000000000 */
[----:B--2---:R2:W-:Y:S01]  /*36e0*/  SYNCS.ARRIVE.TRANS64.RED.A1T0 RZ, [R0+URZ], RZ ;  /* 0x000000ff00ff79a7 */ /* 0x0045e200081004ff */
[----:B-1----:R-:W-:Y:S01]  /*36f0*/  LOP3.LUT P1, RZ, R6, 0x1, RZ, 0xc0, !PT ;  /* 0x0000000106ff7812 */ /* 0x002fe2000782c0ff */
[----:B--2---:R-:W-:-:S12]  /*3700*/  BRA.U UP2, `(.L_x_69) ;  /* 0x0000000502087547 */ /* 0x004fd8000b800000 */
[----:B------:R-:W1:Y:S01]  /*3710*/  LDCU UR8, c[0x0][0x38c] ;  /* 0x00007180ff0877ac */ /* 0x000e620008000800 */
[----:B------:R-:W-:Y:S02]  /*3720*/  PLOP3.LUT P2, PT, PT, PT, PT, 0x80, 0x8 ;  /* 0x000000000008781c */ /* 0x000fe40003f4f070 */
[----:B------:R-:W-:Y:S01]  /*3730*/  SHF.L.U32 R5, R9, 0x1f, RZ ;  /* 0x0000001f09057819 */ /* 0x000fe200000006ff */
[----:B------:R-:W-:Y:S02]  /*3740*/  ULEA UR9, UR19, UR7, 0x3 ;  /* 0x0000000713097291 */ /* 0x000fe4000f8e18ff */
[----:B------:R-:W-:Y:S02]  /*3750*/  ULEA UR10, UR19, UR21, 0x7 ;  /* 0x00000015130a7291 */ /* 0x000fe4000f8e38ff */
[----:B-1----:R-:W-:-:S06]  /*3760*/  UISETP.GE.AND UP0, UPT, UR8, 0x1, UPT ;  /* 0x000000010800788c */ /* 0x002fcc000bf06270 */
[----:B------:R-:W-:-:S05]  /*3770*/  PLOP3.LUT P0, PT, PT, PT, UP0, 0x80, 0x8 ;  /* 0x000000000008781c */ /* 0x000fca0003f0f008 */
[----:B------:R-:W-:-:S08]  /*3780*/  @UP0 ULEA UR8, UR18, UR7, 0x3 ;  /* 0x0000000712080291 */ /* 0x000fd0000f8e18ff */
[----:B------:R-:W-:-:S04]  /*3790*/  @P0 SHF.L.U32 R0, R2, 0x1f, RZ ;  /* 0x0000001f02000819 */ /* 0x000fc800000006ff */
[----:B------:R1:W2:Y:S01]  /*37a0*/  @P0 SYNCS.PHASECHK.TRANS64.TRYWAIT P2, [UR8], R0 ;  /* 0x00000000ff0005a7 */ /* 0x0002a20008041108 */
[----:B------:R-:W3:Y:S02]  /*37b0*/  SYNCS.PHASECHK.TRANS64.TRYWAIT P0, [UR9+0xe0], R5 ;  /* 0x0000e005ff0075a7 */ /* 0x000ee40008001109 */
[----:B-123--:R-:W-:Y:S05]  /*37c0*/  @!P0 BRA `(.L_x_70) ;  /* 0x0000006800388947 */ /* 0x00efea0003800000 */
.L_x_166:
[----:B------:R-:W-:Y:S01]  /*37d0*/  UMOV UR16, UR17 ;  /* 0x0000001100107c82 */ /* 0x000fe20008000000 */
[----:B------:R-:W-:Y:S05]  /*37e0*/  BRA.U !UP0, `(.L_x_71) ;  /* 0x0000000108c07547 */ /* 0x000fea000b800000 */
[----:B------:R-:W-:Y:S02]  /*37f0*/  UIADD3 UR16, UPT, UPT, UR20, UR17, URZ ;  /* 0x0000001114107290 */ /* 0x000fe4000fffe0ff */
[----:B------:R-:W-:Y:S01]  /*3800*/  UPLOP3.LUT UP3, UPT, UPT, UPT, UPT, 0x40, 0x4 ;  /* 0x000000000004789c */ /* 0x000fe20003f6e870 */
[----:B------:R-:W-:Y:S01]  /*3810*/  UMOV UR15, UR6 ;  /* 0x00000006000f7c82 */ /* 0x000fe20008000000 */
[----:B------:R-:W-:-:S09]  /*3820*/  UMOV UR46, UR18 ;  /* 0x00000012002e7c82 */ /* 0x000fd20008000000 */
.L_x_74:
[----:B--2---:R-:W-:Y:S01]  /*3830*/  ULEA UR8, UR46, UR7, 0x3 ;  /* 0x000000072e087291 */ /* 0x004fe2000f8e18ff */
[----:B---3--:R-:W-:Y:S11]  /*3840*/  @P2 BRA `(.L_x_72) ;  /* 0x00000000000c2947 */ /* 0x008ff60003800000 */
[----:B-1----:R-:W-:Y:S04]  /*3850*/  SHF.L.U32 R5, R2, 0x1f, RZ ;  /* 0x0000001f02057819 */ /* 0x002fe800000006ff */
[----:B------:R-:W1:Y:S02]  /*3860*/  SYNCS.PHASECHK.TRANS64.TRYWAIT P0, [UR8], R5 ;  /* 0x00000005ff0075a7 */ /* 0x000e640008001108 */
[----:B-1----:R-:W-:Y:S05]  /*3870*/  @!P0 BRA `(.L_x_73) ;  /* 0x0000006800248947 */ /* 0x002fea0003800000 */
.L_x_72:
[----:B------:R-:W-:Y:S01]  /*3880*/  UISETP.NE.AND UP0, UPT, UR15, 0x1, UPT ;  /* 0x000000010f00788c */ /* 0x000fe2000bf05270 */
[----:B------:R-:W-:Y:S01]  /*3890*/  PLOP3.LUT P2, PT, PT, PT, PT, 0x80, 0x8 ;  /* 0x000000000008781c */ /* 0x000fe20003f4f070 */
[----:B------:R-:W-:Y:S02]  /*38a0*/  UIADD3 UR18, UPT, UPT, UR46, 0x1, URZ ;  /* 0x000000012e127890 */ /* 0x000fe4000fffe0ff */
[----:B------:R-:W-:Y:S02]  /*38b0*/  ULEA UR32, UR46, UR14, 0xa ;  /* 0x0000000e2e207291 */ /* 0x000fe4000f8e50ff */
[----:B------:R-:W-:Y:S01]  /*38c0*/  UISETP.NE.AND UP1, UPT, UR18, 0x5, UPT ;  /* 0x000000051200788c */ /* 0x000fe2000bf25270 */
[----:B------:R-:W-:Y:S01]  /*38d0*/  PLOP3.LUT P0, PT, PT, PT, UP0, 0x80, 0x8 ;  /* 0x000000000008781c */ /* 0x000fe20003f0f008 */
[----:B------:R-:W-:Y:S02]  /*38e0*/  UIADD3 UR44, UPT, UPT, UR32, 0x2, URZ ;  /* 0x00000002202c7890 */ /* 0x000fe4000fffe0ff */
[----:B------:R-:W-:Y:S02]  /*38f0*/  USEL UR31, URZ, 0x1, UP1 ;  /* 0x00000001ff1f7887 */ /* 0x000fe40008800000 */
[----:B------:R-:W-:Y:S02]  /*3900*/  USEL UR18, UR18, URZ, UP1 ;  /* 0x000000ff12127287 */ /* 0x000fe40008800000 */
[----:B------:R-:W-:Y:S02]  /*3910*/  UIADD3 UR40, UPT, UPT, UR32, 0x4, URZ ;  /* 0x0000000420287890 */ /* 0x000fe4000fffe0ff */
[----:B------:R-:W-:Y:S01]  /*3920*/  @UP0 ULEA UR30, UR18, UR7, 0x3 ;  /* 0x00000007121e0291 */ /* 0x000fe2000f8e18ff */
[----:B------:R-:W-:Y:S01]  /*3930*/  LOP3.LUT R2, R2, UR31, RZ, 0x3c, !PT ;  /* 0x0000001f02027c12 */ /* 0x000fe2000f8e3cff */
[----:B------:R-:W-:Y:S02]  /*3940*/  UIADD3 UR36, UPT, UPT, UR32, 0x6, URZ ;  /* 0x0000000620247890 */ /* 0x000fe4000fffe0ff */
[----:B------:R-:W-:Y:S01]  /*3950*/  UIADD3 UR8, UPT, UPT, UR8, 0x28, URZ ;  /* 0x0000002808087890 */ /* 0x000fe2000fffe0ff */
[----:B-1----:R-:W-:Y:S01]  /*3960*/  @P0 SHF.L.U32 R0, R2, 0x1f, RZ ;  /* 0x0000001f02000819 */ /* 0x002fe200000006ff */
[----:B------:R-:W-:Y:S02]  /*3970*/  UIADD3 UR17, UPT, UPT, UR17, 0x1, URZ ;  /* 0x0000000111117890 */ /* 0x000fe4000fffe0ff */
[----:B------:R-:W-:Y:S01]  /*3980*/  UIADD3 UR15, UPT, UPT, UR15, -0x1, URZ ;  /* 0xffffffff0f0f7890 */ /* 0x000fe2000fffe0ff */
[----:B------:R2:W3:Y:S01]  /*3990*/  @P0 SYNCS.PHASECHK.TRANS64.TRYWAIT P2, [UR30], R0 ;  /* 0x00000000ff0005a7 */ /* 0x0004e2000804111e */
[----:B------:R-:W-:Y:S02]  /*39a0*/  ULEA UR30, UR46, UR13, 0x9 ;  /* 0x0000000d2e1e7291 */ /* 0x000fe4000f8e48ff */
[----:B------:R-:W-:Y:S02]  /*39b0*/  UISETP.NE.AND UP0, UPT, UR17, UR16, UPT ;  /* 0x000000101100728c */ /* 0x000fe4000bf05270 */
[----:B------:R-:W-:Y:S02]  /*39c0*/  UIADD3 UR42, UPT, UPT, UR30, 0x2, URZ ;  /* 0x000000021e2a7890 */ /* 0x000fe4000fffe0ff */
[----:B------:R-:W-:Y:S02]  /*39d0*/  UIADD3 UR38, UPT, UPT, UR30, 0x4, URZ ;  /* 0x000000041e267890 */ /* 0x000fe4000fffe0ff */
[----:B------:R-:W-:Y:S01]  /*39e0*/  UIADD3 UR34, UPT, UPT, UR30, 0x6, URZ ;  /* 0x000000061e227890 */ /* 0x000fe2000fffe0ff */
[----:B------:R-:W-:Y:S01]  /*39f0*/  UMOV UR33, 0x40004040 ;  /* 0x4000404000217882 */ /* 0x000fe20000000000 */
[----:B------:R-:W-:Y:S01]  /*3a00*/  UMOV UR31, 0x40004040 ;  /* 0x40004040001f7882 */ /* 0x000fe20000000000 */
[----:B------:R-:W-:Y:S01]  /*3a10*/  UMOV UR45, 0x40004040 ;  /* 0x40004040002d7882 */ /* 0x000fe20000000000 */
[----:B------:R2:W-:Y:S01]  /*3a20*/  UTCIMMA.2CTA gdesc[UR30], gdesc[UR32], tmem[UR10], tmem[UR28], idesc[UR29], UP3 ;  /* 0x00ff1c201e0075ea */ /* 0x0005e20009a0010a */
[----:B------:R-:W-:Y:S01]  /*3a30*/  UPLOP3.LUT UP3, UPT, UPT, UPT, UPT, 0x80, 0x8 ;  /* 0x000000000008789c */ /* 0x000fe20003f6f070 */
[----:B------:R-:W-:Y:S01]  /*3a40*/  UMOV UR43, 0x40004040 ;  /* 0x40004040002b7882 */ /* 0x000fe20000000000 */
[----:B------:R-:W-:Y:S01]  /*3a50*/  UMOV UR41, 0x40004040 ;  /* 0x4000404000297882 */ /* 0x000fe20000000000 */
[----:B------:R2:W-:Y:S01]  /*3a60*/  UTCIMMA.2CTA gdesc[UR42], gdesc[UR44], tmem[UR10], tmem[UR26], idesc[UR27], UPT ;  /* 0x00ff1a2c2a0075ea */ /* 0x0005e2000ba0010a */
[----:B------:R-:W-:Y:S01]  /*3a70*/  UMOV UR39, 0x40004040 ;  /* 0x4000404000277882 */ /* 0x000fe20000000000 */
[----:B------:R-:W-:Y:S01]  /*3a80*/  UMOV UR37, 0x40004040 ;  /* 0x4000404000257882 */ /* 0x000fe20000000000 */
[----:B------:R-:W-:Y:S01]  /*3a90*/  UMOV UR35, 0x40004040 ;  /* 0x4000404000237882 */ /* 0x000fe20000000000 */
[----:B------:R2:W-:Y:S01]  /*3aa0*/  UTCIMMA.2CTA gdesc[UR38], gdesc[UR40], tmem[UR10], tmem[UR24], idesc[UR25], UPT ;  /* 0x00ff1828260075ea */ /* 0x0005e2000ba0010a */
[----:B------:R2:W-:Y:S01]  /*3ab0*/  UTCIMMA.2CTA gdesc[UR34], gdesc[UR36], tmem[UR10], tmem[UR22], idesc[UR23], UPT ;  /* 0x00ff1624220075ea */ /* 0x0005e2000ba0010a */
[----:B------:R2:W-:Y:S01]  /*3ac0*/  UTCBAR.2CTA.MULTICAST [UR8], URZ, UR12 ;  /* 0x000000ff080073e9 */ /* 0x0005e2000820080c */
[----:B------:R-:W-:Y:S01]  /*3ad0*/  UMOV UR46, UR18 ;  /* 0x00000012002e7c82 */ /* 0x000fe20008000000 */
[----:B------:R-:W-:Y:S05]  /*3ae0*/  BRA.U UP0, `(.L_x_74) ;  /* 0xfffffffd00507547 */ /* 0x000fea000b83ffff */
.L_x_71:
[----:B------:R-:W-:Y:S01]  /*3af0*/  UIADD3 UR9, UPT, UPT, UR9, 0xc0, URZ ;  /* 0x000000c009097890 */ /* 0x000fe2000fffe0ff */
[----:B------:R-:W-:-:S08]  /*3b00*/  UMOV UR17, UR16 ;  /* 0x0000001000117c82 */ /* 0x000fd00008000000 */
[----:B------:R4:W-:Y:S01]  /*3b10*/  UTCBAR.2CTA.MULTICAST [UR9], URZ, UR11 ;  /* 0x000000ff090073e9 */ /* 0x0009e2000820080b */
[----:B------:R-:W-:Y:S02]  /*3b20*/  NOP ;  /* 0x0000000000007918 */ /* 0x000fe40000000000 */
.L_x_69:
[----:B------:R-:W-:Y:S01]  /*3b30*/  UIADD3 UR19, UPT, UPT, UR19, 0x1, URZ ;  /* 0x0000000113137890 */ /* 0x000fe2000fffe0ff */
[----:B------:R-:W-:-:S03]  /*3b40*/  ISETP.NE.AND P0, PT, R8, 0x2, PT ;  /* 0x000000020800780c */ /* 0x000fc60003f05270 */
[----:B------:R-:W-:Y:S01]  /*3b50*/  UISETP.NE.AND UP0, UPT, UR19, 0x4, UPT ;  /* 0x000000041300788c */ /* 0x000fe2000bf05270 */
[----:B-12---:R-:W-:Y:S02]  /*3b60*/  SEL R0, RZ, 0x1, P0 ;  /* 0x00000001ff007807 */ /* 0x006fe40000000000 */
[----:B------:R-:W-:Y:S01]  /*3b70*/  SEL R8, R8, RZ, P0 ;  /* 0x000000ff08087207 */ /* 0x000fe20000000000 */
[----:B------:R-:W-:Y:S01]  /*3b80*/  USEL UR8, URZ, 0x1, UP0 ;  /* 0x00000001ff087887 */ /* 0x000fe20008000000 */
[----:B------:R-:W-:Y:S01]  /*3b90*/  LOP3.LUT R3, R3, R0, RZ, 0x3c, !PT ;  /* 0x0000000003037212 */ /* 0x000fe200078e3cff */
[----:B------:R-:W-:-:S04]  /*3ba0*/  USEL UR19, UR19, URZ, UP0 ;  /* 0x000000ff13137287 */ /* 0x000fc80008000000 */
[----:B------:R-:W-:Y:S01]  /*3bb0*/  LOP3.LUT R9, R9, UR8, RZ, 0x3c, !PT ;  /* 0x0000000809097c12 */ /* 0x000fe2000f8e3cff */
[----:B------:R-:W-:Y:S07]  /*3bc0*/  @P1 BRA `(.L_x_75) ;  /* 0xfffffff800881947 */ /* 0x000fee000383ffff */
[----:B------:R-:W1:Y:S01]  /*3bd0*/  S2UR UR6, SR_CgaCtaId ;  /* 0x00000000000679c3 */ /* 0x000e620000008800 */
[----:B------:R-:W-:Y:S01]  /*3be0*/  ELECT P0, URZ, PT ;  /* 0x0000000000ff782f */ /* 0x000fe20003800000 */
[----:B------:R-:W-:Y:S01]  /*3bf0*/  HFMA2 R0, -RZ, RZ, 0, 5.9604644775390625e-08 ;  /* 0x00000001ff007431 */ /* 0x000fe200000001ff */
[----:B------:R-:W-:-:S05]  /*3c00*/  UMOV UR8, 0x40 ;  /* 0x0000004000087882 */ /* 0x000fca0000000000 */
[----:B------:R-:W-:Y:S01]  /*3c10*/  UVIRTCOUNT.DEALLOC.SMPOOL 0x80 ;  /* 0x000000800000784c */ /* 0x000fe20000000000 */
[----:B------:R-:W-:Y:S02]  /*3c20*/  UISETP.NE.AND UP0, UPT, UR5, URZ, UPT ;  /* 0x000000ff0500728c */ /* 0x000fe4000bf05270 */
[----:B-1----:R-:W-:-:S09]  /*3c30*/  ULEA UR6, UR6, UR8, 0x18 ;  /* 0x0000000806067291 */ /* 0x002fd2000f8ec0ff */
[----:B------:R1:W-:Y:S01]  /*3c40*/  @P0 STS.U8 [UR6+0x1c], R0 ;  /* 0x00001c00ff000988 */ /* 0x0003e20008000006 */
[----:B------:R-:W-:Y:S05]  /*3c50*/  BRA.U UP0, `(.L_x_76) ;  /* 0x0000000100a07547 */ /* 0x000fea000b800000 */
[----:B------:R-:W-:Y:S01]  /*3c60*/  UIADD3 UR5, UPT, UPT, UR7, 0xe0, URZ ;  /* 0x000000e007057890 */ /* 0x000fe2000fffe0ff */
[----:B------:R-:W-:-:S03]  /*3c70*/  SHF.L.U32 R3, R9, 0x1f, RZ ;  /* 0x0000001f09037819 */ /* 0x000fc600000006ff */
[----:B------:R-:W-:-:S09]  /*3c80*/  ULEA UR8, UR19, UR5, 0x3 ;  /* 0x0000000513087291 */ /* 0x000fd2000f8e18ff */
[----:B------:R-:W2:Y:S02]  /*3c90*/  SYNCS.PHASECHK.TRANS64.TRYWAIT P0, [UR8], R3 ;  /* 0x00000003ff0075a7 */ /* 0x000ea40008001108 */
[----:B--2---:R-:W-:Y:S05]  /*3ca0*/  @!P0 BRA `(.L_x_77) ;  /* 0x0000006400308947 */ /* 0x004fea0003800000 */
.L_x_169:
[----:B----4-:R-:W-:-:S04]  /*3cb0*/  UIADD3 UR9, UPT, UPT, UR19, 0x1, URZ ;  /* 0x0000000113097890 */ /* 0x010fc8000fffe0ff */
        /* <DEDUP_REMOVED lines=8> */
.L_x_171:
        /* <DEDUP_REMOVED lines=9> */
.L_x_173:
[----:B------:R-:W-:-:S04]  /*3dd0*/  UIADD3 UR9, UPT, UPT, UR9, 0x1, URZ ;  /* 0x0000000109097890 */ /* 0x000fc8000fffe0ff */
[----:B------:R-:W-:-:S04]  /*3de0*/  UISETP.NE.AND UP1, UPT, UR9, 0x4, UPT ;  /* 0x000000040900788c */ /* 0x000fc8000bf25270 */
[----:B------:R-:W-:Y:S02]  /*3df0*/  USEL UR8, URZ, 0x1, UP1 ;  /* 0x00000001ff087887 */ /* 0x000fe40008800000 */
[----:B------:R-:W-:-:S04]  /*3e00*/  USEL UR9, UR9, URZ, UP1 ;  /* 0x000000ff09097287 */ /* 0x000fc80008800000 */
[----:B------:R-:W-:Y:S01]  /*3e10*/  ULEA UR9, UR9, UR5, 0x3 ;  /* 0x0000000509097291 */ /* 0x000fe2000f8e18ff */
[----:B-1----:R-:W-:-:S04]  /*3e20*/  LOP3.LUT R3, R2, UR8, RZ, 0x3c, !PT ;  /* 0x0000000802037c12 */ /* 0x002fc8000f8e3cff */
[----:B------:R-:W-:Y:S01]  /*3e30*/  SHF.L.U32 R3, R3, 0x1f, RZ ;  /* 0x0000001f03037819 */ /* 0x000fe200000006ff */
[----:B------:R-:W-:-:S04]  /*3e40*/  IMAD.U32 R0, RZ, RZ, UR9 ;  /* 0x00000009ff007e24 */ /* 0x000fc8000f8e00ff */
[----:B------:R1:W2:Y:S03]  /*3e50*/  SYNCS.PHASECHK.TRANS64.TRYWAIT P0, [R0+URZ], R3 ;  /* 0x00000003000075a7 */ /* 0x0002a600080011ff */
[----:B--2---:R-:W-:Y:S05]  /*3e60*/  @!P0 NANOSLEEP.SYNCS 0x989680 ;  /* 0x009896800000895d */ /* 0x004fea0003900000 */
[----:B------:R-:W2:Y:S02]  /*3e70*/  @!P0 SYNCS.PHASECHK.TRANS64 P0, [R0+URZ], R3 ;  /* 0x00000003000085a7 */ /* 0x000ea400080010ff */
[----:B--2---:R-:W-:Y:S05]  /*3e80*/  @P0 BRA `(.L_x_80) ;  /* 0x0000000000200947 */ /* 0x004fea0003800000 */
.L_x_81:
[----:B--2---:R2:W4:Y:S02]  /*3e90*/  SYNCS.PHASECHK.TRANS64.TRYWAIT P0, [R0+URZ], R3 ;  /* 0x00000003000075a7 */ /* 0x00452400080011ff */
[----:B----4-:R-:W-:Y:S05]  /*3ea0*/  @!P0 NANOSLEEP.SYNCS 0x989680 ;  /* 0x009896800000895d */ /* 0x010fea0003900000 */
[----:B------:R-:W4:Y:S02]  /*3eb0*/  @!P0 SYNCS.PHASECHK.TRANS64 P0, [R0+URZ], R3 ;  /* 0x00000003000085a7 */ /* 0x000f2400080010ff */
[----:B----4-:R-:W-:Y:S05]  /*3ec0*/  @!P0 BRA `(.L_x_81) ;  /* 0xfffffffc00f08947 */ /* 0x010fea000383ffff */
[----:B------:R-:W-:Y:S05]  /*3ed0*/  BRA `(.L_x_80) ;  /* 0x00000000000c7947 */ /* 0x000fea0003800000 */
.L_x_76:
[----:B------:R-:W-:-:S04]  /*3ee0*/  UIADD3 UR5, UPT, UPT, UR7, 0x120, URZ ;  /* 0x0000012007057890 */ /* 0x000fc8000fffe0ff */
[----:B------:R-:W-:-:S09]  /*3ef0*/  UPRMT UR5, UR4, 0x654, UR5 ;  /* 0x0000065404057896 */ /* 0x000fd20008000005 */
[----:B------:R-:W-:Y:S03]  /*3f00*/  SYNCS.ARRIVE.TRANS64.RED.A1T0 RZ, [UR5], RZ ;  /* 0x000000ffffff79a7 */ /* 0x000fe60008100405 */
.L_x_80:
[----:B-12---:R-:W-:Y:S01]  /*3f10*/  SHF.L.U32 R3, RZ, 0x1f, RZ ;  /* 0x0000001fff037819 */ /* 0x006fe200000006ff */
[----:B------:R-:W-:Y:S01]  /*3f20*/  UIADD3 UR5, UPT, UPT, UR7, 0x120, URZ ;  /* 0x0000012007057890 */ /* 0x000fe2000fffe0ff */
[----:B------:R-:W-:Y:S02]  /*3f30*/  PLOP3.LUT P0, PT, PT, PT, UP0, 0x80, 0x8 ;  /* 0x000000000008781c */ /* 0x000fe40003f0f008 */
[----:B------:R-:W1:Y:S02]  /*3f40*/  SYNCS.PHASECHK.TRANS64.TRYWAIT P1, [UR7+0x120], R3 ;  /* 0x00012003ff0075a7 */ /* 0x000e640008021107 */
[----:B-1----:R-:W-:Y:S09]  /*3f50*/  @!P1 BRA `(.L_x_82) ;  /* 0x0000006000cc9947 */ /* 0x002ff20003800000 */
.L_x_175:
[----:B------:R-:W-:Y:S01]  /*3f60*/  @!UP0 UPRMT UR5, UR4, 0x654, UR5 ;  /* 0x0000065404058896 */ /* 0x000fe20008000005 */
[----:B------:R-:W-:Y:S02]  /*3f70*/  UMOV UR8, 0xffff ;  /* 0x0000ffff00087882 */ /* 0x000fe40000000000 */
[----:B------:R-:W-:-:S06]  /*3f80*/  UMOV UR4, 0x1 ;  /* 0x0000000100047882 */ /* 0x000fcc0000000000 */
[----:B------:R-:W-:Y:S01]  /*3f90*/  @!P0 SYNCS.ARRIVE.TRANS64.RED.A1T0 RZ, [UR5], RZ ;  /* 0x000000ffffff89a7 */ /* 0x000fe20008100405 */
[----:B------:R-:W-:Y:S01]  /*3fa0*/  NOP ;  /* 0x0000000000007918 */ /* 0x000fe20000000000 */
[----:B-1----:R-:W1:Y:S01]  /*3fb0*/  LDS R0, [UR6+0x14] ;  /* 0x00001406ff007984 */ /* 0x002e620008000800 */
[----:B------:R-:W-:-:S04]  /*3fc0*/  ULOP3.LUT UR5, UR21, 0xffff, URZ, 0xc0, !UPT ;  /* 0x0000ffff15057892 */ /* 0x000fc8000f8ec0ff */
[----:B------:R-:W-:-:S04]  /*3fd0*/  USHF.R.U32.HI UR5, URZ, 0x5, UR5 ;  /* 0x00000005ff057899 */ /* 0x000fc80008011605 */
[----:B------:R-:W-:Y:S02]  /*3fe0*/  USHF.L.U32 UR8, UR8, UR5, URZ ;  /* 0x0000000508087299 */ /* 0x000fe400080006ff */
[----:B------:R-:W-:-:S04]  /*3ff0*/  USHF.L.U32 UR4, UR4, UR5, URZ ;  /* 0x0000000504047299 */ /* 0x000fc800080006ff */
[----:B-1----:R-:W-:-:S04]  /*4000*/  LOP3.LUT R0, R0, UR8, RZ, 0xc0, !PT ;  /* 0x0000000800007c12 */ /* 0x002fc8000f8ec0ff */
[----:B------:R-:W-:-:S13]  /*4010*/  ISETP.NE.AND P0, PT, R0, UR8, PT ;  /* 0x0000000800007c0c */ /* 0x000fda000bf05270 */
[----:B------:R-:W-:Y:S05]  /*4020*/  @P0 BRA `(.L_x_83) ;  /* 0x0000000000580947 */ /* 0x000fea0003800000 */
[----:B------:R-:W1:Y:S02]  /*4030*/  LDS R0, [UR6+0x18] ;  /* 0x00001806ff007984 */ /* 0x000e640008000800 */
[----:B-1----:R-:W-:-:S04]  /*4040*/  LOP3.LUT R0, R0, UR4, RZ, 0xc0, !PT ;  /* 0x0000000400007c12 */ /* 0x002fc8000f8ec0ff */
[----:B------:R-:W-:-:S13]  /*4050*/  ISETP.NE.AND P0, PT, R0, UR4, PT ;  /* 0x0000000400007c0c */ /* 0x000fda000bf05270 */
[----:B------:R-:W-:Y:S05]  /*4060*/  @P0 BRA `(.L_x_84) ;  /* 0x00000000003c0947 */ /* 0x000fea0003800000 */
[----:B------:R-:W1:Y:S01]  /*4070*/  S2R R2, SR_LANEID ;  /* 0x0000000000027919 */ /* 0x000e620000000000 */
[----:B------:R-:W-:Y:S01]  /*4080*/  ULOP3.LUT UR8, URZ, UR8, URZ, 0x33, !UPT ;  /* 0x00000008ff087292 */ /* 0x000fe2000f8e33ff */
[----:B------:R-:W-:Y:S01]  /*4090*/  LOP3.LUT R4, RZ, UR4, RZ, 0x33, !PT ;  /* 0x00000004ff047c12 */ /* 0x000fe2000f8e33ff */
[----:B------:R-:W-:Y:S02]  /*40a0*/  VOTEU.ANY UR7, UPT, PT ;  /* 0x0000000000077886 */ /* 0x000fe400038e0100 */
[----:B------:R-:W-:Y:S01]  /*40b0*/  UFLO.U32 UR7, UR7 ;  /* 0x00000007000772bd */ /* 0x000fe200080e0000 */
[----:B------:R-:W2:Y:S01]  /*40c0*/  REDUX UR4, R4 ;  /* 0x00000000040473c4 */ /* 0x000ea20000000000 */
[----:B------:R-:W-:-:S06]  /*40d0*/  IMAD.U32 R0, RZ, RZ, UR8 ;  /* 0x00000008ff007e24 */ /* 0x000fcc000f8e00ff */
[----:B------:R1:W-:Y:S01]  /*40e0*/  UTCATOMSWS.AND URZ, UR8 ;  /* 0x0000000800ff79e3 */ /* 0x0003e20008000000 */
[----:B------:R-:W3:Y:S01]  /*40f0*/  REDUX UR5, R0 ;  /* 0x00000000000573c4 */ /* 0x000ee20000000000 */
[----:B-1----:R-:W-:Y:S01]  /*4100*/  ISETP.EQ.U32.AND P0, PT, R2, UR7, PT ;  /* 0x0000000702007c0c */ /* 0x002fe2000bf02070 */
[----:B--2---:R-:W-:Y:S01]  /*4110*/  IMAD.U32 R2, RZ, RZ, UR4 ;  /* 0x00000004ff027e24 */ /* 0x004fe2000f8e00ff */
[----:B---3--:R-:W-:-:S11]  /*4120*/  MOV R3, UR5 ;  /* 0x0000000500037c02 */ /* 0x008fd60008000f00 */
[----:B------:R1:W-:Y:S04]  /*4130*/  @P0 ATOMS.AND RZ, [UR6+0x14], R3 ;  /* 0x00001403ffff098c */ /* 0x0003e8000a800006 */
[----:B------:R1:W-:Y:S01]  /*4140*/  @P0 ATOMS.AND RZ, [UR6+0x18], R2 ;  /* 0x00001802ffff098c */ /* 0x0003e2000a800006 */
[----:B------:R-:W-:Y:S05]  /*4150*/  BRA `(.L_x_85) ;  /* 0x0000000000147947 */ /* 0x000fea0003800000 */
.L_x_84:
[----:B------:R-:W-:Y:S02]  /*4160*/  MOV R2, 0x4180 ;  /* 0x0000418000027802 */ /* 0x000fe40000000f00 */
[----:B---345:R-:W-:Y:S05]  /*4170*/  CALL.REL.NOINC `($__internal_0_$__cuda_sm10x_tcgen05_guardrail_trap_col_being_dealloced_not_returned_by_alloc) ;  /* 0x0000006400a87944 */ /* 0x038fea0003c00000 */
[----:B------:R-:W-:Y:S05]  /*4180*/  BRA `(.L_x_85) ;  /* 0x0000000000087947 */ /* 0x000fea0003800000 */
.L_x_83:
[----:B------:R-:W-:Y:S02]  /*4190*/  MOV R2, 0x41b0 ;  /* 0x000041b000027802 */ /* 0x000fe40000000f00 */
[----:B---345:R-:W-:Y:S05]  /*41a0*/  CALL.REL.NOINC `($__internal_2_$__cuda_sm10x_tcgen05_guardrail_trap_unallocated_columns_being_dealloced) ;  /* 0x0000006400b47944 */ /* 0x038fea0003c00000 */
.L_x_85:
[----:B------:R-:W-:Y:S01]  /*41b0*/  NOP ;  /* 0x0000000000007918 */ /* 0x000fe20000000000 */
[----:B----4-:R-:W-:Y:S05]  /*41c0*/  EXIT ;  /* 0x000000000000794d */ /* 0x010fea0003800000 */
.L_x_56:
[----:B------:R-:W-:-:S09]  /*41d0*/  UISETP.NE.OR UP5, UPT, UR10, 0x3, !UP5 ;  /* 0x000000030a00788c */ /* 0x000fd2000efa5670 */
[----:B------:R-:W-:Y:S05]  /*41e0*/  BRA.U UP5, `(.L_x_86) ;  /* 0x0000001105787547 */ /* 0x000fea000b800000 */
[----:B------:R-:W1:Y:S01]  /*41f0*/  LDC R0, c[0x0][0xb30] ;  /* 0x0002cc00ff007b82 */ /* 0x000e620000000800 */
[----:B------:R-:W2:Y:S01]  /*4200*/  LDCU.64 UR8, c[0x0][0x888] ;  /* 0x00011100ff0877ac */ /* 0x000ea20008000a00 */
[----:B------:R-:W-:Y:S02]  /*4210*/  HFMA2 R29, -RZ, RZ, 0, 0 ;  /* 0x00000000ff1d7431 */ /* 0x000fe400000001ff */
[----:B------:R-:W-:Y:S01]  /*4220*/  IMAD.MOV.U32 R31, RZ, RZ, 0x1 ;  /* 0x00000001ff1f7424 */ /* 0x000fe200078e00ff */
[----:B------:R-:W-:Y:S01]  /*4230*/  MOV R23, 0x1000 ;  /* 0x0000100000177802 */ /* 0x000fe20000000f00 */
[----:B------:R-:W3:Y:S01]  /*4240*/  LDCU.64 UR4, c[0x0][0x890] ;  /* 0x00011200ff0477ac */ /* 0x000ee20008000a00 */
[----:B------:R-:W-:Y:S01]  /*4250*/  IMAD.MOV.U32 R30, RZ, RZ, RZ ;  /* 0x000000ffff1e7224 */ /* 0x000fe200078e00ff */
[----:B------:R-:W4:Y:S01]  /*4260*/  LDC R19, c[0x0][0x370] ;  /* 0x0000dc00ff137b82 */ /* 0x000f220000000800 */
[----:B------:R-:W-:Y:S01]  /*4270*/  UMOV UR7, 0x400 ;  /* 0x0000040000077882 */ /* 0x000fe20000000000 */
[----:B------:R-:W-:-:S02]  /*4280*/  UPLOP3.LUT UP1, UPT, UPT, UPT, UPT, 0x40, 0x4 ;  /* 0x000000000004789c */ /* 0x000fc40003f2e870 */
[----:B------:R-:W-:-:S04]  /*4290*/  ULEA UR7, UR37, UR7, 0x18 ;  /* 0x0000000725077291 */ /* 0x000fc8000f8ec0ff */
[----:B------:R-:W4:Y:S01]  /*42a0*/  LDC R2, c[0x0][0xb0c] ;  /* 0x0002c300ff027b82 */ /* 0x000f220000000800 */
[----:B------:R-:W-:Y:S02]  /*42b0*/  UIADD3 UR13, UPT, UPT, UR7, 0x68, URZ ;  /* 0x00000068070d7890 */ /* 0x000fe4000fffe0ff */
[----:B--2---:R-:W-:Y:S02]  /*42c0*/  UISETP.NE.U32.AND UP3, UPT, UR8, URZ, UPT ;  /* 0x000000ff0800728c */ /* 0x004fe4000bf65070 */
[----:B------:R-:W-:Y:S02]  /*42d0*/  UIADD3 UR41, UPT, UPT, UR7, 0x50, URZ ;  /* 0x0000005007297890 */ /* 0x000fe4000fffe0ff */
[----:B---3--:R-:W-:Y:S01]  /*42e0*/  UISETP.NE.U32.AND UP4, UPT, UR4, URZ, UPT ;  /* 0x000000ff0400728c */ /* 0x008fe2000bf85070 */
[----:B------:R-:W2:Y:S01]  /*42f0*/  LDC R18, c[0x0][0xb20] ;  /* 0x0002c800ff127b82 */ /* 0x000ea20000000800 */
[----:B-1----:R-:W-:Y:S01]  /*4300*/  ISETP.NE.AND P1, PT, R0, 0x1, PT ;  /* 0x000000010000780c */ /* 0x002fe20003f25270 */
[----:B------:R-:W-:-:S02]  /*4310*/  UISETP.NE.AND.EX UP3, UPT, UR9, URZ, UPT, UP3 ;  /* 0x000000ff0900728c */ /* 0x000fc4000bf65330 */
[----:B------:R-:W-:Y:S02]  /*4320*/  UIADD3 UR33, UPT, UPT, UR7, 0x58, URZ ;  /* 0x0000005807217890 */ /* 0x000fe4000fffe0ff */
[----:B------:R-:W-:Y:S02]  /*4330*/  UIADD3 UR25, UPT, UPT, UR7, 0x60, URZ ;  /* 0x0000006007197890 */ /* 0x000fe4000fffe0ff */
[----:B------:R-:W1:Y:S01]  /*4340*/  LDC.64 R32, c[0x0][0x348] ;  /* 0x0000d200ff207b82 */ /* 0x000e620000000a00 */
[----:B------:R-:W-:Y:S02]  /*4350*/  UPRMT UR13, UR37, 0x654, UR13 ;  /* 0x00000654250d7896 */ /* 0x000fe4000800000d */
[----:B------:R-:W-:-:S05]  /*4360*/  UISETP.NE.AND.EX UP4, UPT, UR5, URZ, UPT, UP4 ;  /* 0x000000ff0500728c */ /* 0x000fca000bf85340 */
[----:B------:R-:W3:Y:S08]  /*4370*/  LDC.64 R16, c[0x0][0xb10] ;  /* 0x0002c400ff107b82 */ /* 0x000ef00000000a00 */
[----:B------:R-:W1:Y:S08]  /*4380*/  LDC.64 R6, c[0x0][0xb18] ;  /* 0x0002c600ff067b82 */ /* 0x000e700000000a00 */
[----:B------:R-:W1:Y:S08]  /*4390*/  LDC.64 R4, c[0x0][0xb28] ;  /* 0x0002ca00ff047b82 */ /* 0x000e700000000a00 */
[----:B--2-4-:R-:W1:Y:S02]  /*43a0*/  LDC R22, c[0x0][0x374] ;  /* 0x0000dd00ff167b82 */ /* 0x014e640000000800 */
.L_x_97:
[C---:B------:R-:W-:Y:S02]  /*43b0*/  LEA R0, R30.reuse, UR7, 0x3 ;  /* 0x000000071e007c11 */ /* 0x040fe4000f8e18ff */
[----:B------:R-:W-:Y:S02]  /*43c0*/  SHF.L.U32 R3, R29, 0x1f, RZ ;  /* 0x0000001f1d037819 */ /* 0x000fe400000006ff */
[----:B------:R-:W-:Y:S02]  /*43d0*/  LEA R24, R30, UR7, 0x4 ;  /* 0x000000071e187c11 */ /* 0x000fe4000f8e20ff */
[----:B--2---:R-:W2:Y:S02]  /*43e0*/  SYNCS.PHASECHK.TRANS64.TRYWAIT P0, [R0+URZ+0xa0], R3 ;  /* 0x0000a003000075a7 */ /* 0x004ea400080011ff */
[----:B--2---:R-:W-:Y:S05]  /*43f0*/  @!P0 BRA `(.L_x_87) ;  /* 0x0000005c00bc8947 */ /* 0x004fea0003800000 */
.L_x_176:
[----:B------:R-:W-:Y:S01]  /*4400*/  ISETP.GE.AND P0, PT, R40, 0x1, PT ;  /* 0x000000012800780c */ /* 0x000fe20003f06270 */
[----:B------:R-:W4:Y:S01]  /*4410*/  LDS.128 R24, [R24+0x130] ;  /* 0x0001300018187984 */ /* 0x000f220000000c00 */
[----:B--2---:R-:W-:Y:S01]  /*4420*/  VIADD R0, R0, 0xb0 ;  /* 0x000000b000007836 */ /* 0x004fe20000000000 */
[----:B------:R-:W-:Y:S01]  /*4430*/  @!PT LDS RZ, [RZ] ;  /* 0x00000000fffff984 */ /* 0x000fe20000000800 */
[----:B------:R-:W-:Y:S01]  /*4440*/  @!PT LDS RZ, [RZ] ;  /* 0x00000000fffff984 */ /* 0x000fe20000000800 */
[----:B------:R-:W-:Y:S01]  /*4450*/  @!PT LDS RZ, [RZ] ;  /* 0x00000000fffff984 */ /* 0x000fe20000000800 */
[----:B------:R-:W-:Y:S01]  /*4460*/  @!PT LDS RZ, [RZ] ;  /* 0x00000000fffff984 */ /* 0x000fe20000000800 */
[----:B------:R2:W-:Y:S06]  /*4470*/  MEMBAR.ALL.CTA ;  /* 0x0000000000007992 */ /* 0x0005ec0000008000 */
[----:B--2---:R-:W2:Y:S01]  /*4480*/  FENCE.VIEW.ASYNC.S ;  /* 0x00000000000073c6 */ /* 0x004ea20000000000 */
[----:B------:R-:W-:Y:S04]  /*4490*/  PRMT R0, RZ, 0x654, R0 ;  /* 0x00000654ff007816 */ /* 0x000fe80000000000 */
[----:B--2---:R2:W-:Y:S01]  /*44a0*/  SYNCS.ARRIVE.TRANS64.RED.A1T0 RZ, [R0+URZ], RZ ;  /* 0x000000ff00ff79a7 */ /* 0x0045e200081004ff */
[----:B----4-:R-:W-:Y:S11]  /*44b0*/  LOP3.LUT P3, RZ, R26, 0x1, RZ, 0xc0, !PT ;  /* 0x000000011aff7812 */ /* 0x010ff6000786c0ff */
[----:B------:R-:W-:Y:S02]  /*44c0*/  @!UPT UIADD3 URZ, UPT, UPT, URZ, URZ, URZ ;  /* 0x000000fffffff290 */ /* 0x000fe4000fffe0ff */
[----:B------:R-:W-:Y:S02]  /*44d0*/  @P3 MOV R13, R24 ;  /* 0x00000018000d3202 */ /* 0x000fe40000000f00 */
[----:B------:R-:W-:Y:S01]  /*44e0*/  @P3 LOP3.LUT R8, R25, 0xffff, RZ, 0xc0, !PT ;  /* 0x0000ffff19083812 */ /* 0x000fe200078ec0ff */
[----:B--2---:R-:W-:Y:S06]  /*44f0*/  @!P0 BRA `(.L_x_88) ;  /* 0x0000000000a48947 */ /* 0x004fec0003800000 */
[----:B-1----:R-:W-:Y:S01]  /*4500*/  IMAD.HI.U32 R35, R22, R7, RZ ;  /* 0x0000000716237227 */ /* 0x002fe200078e00ff */
[----:B------:R-:W-:Y:S02]  /*4510*/  ISETP.NE.AND P0, PT, R6, 0x1, PT ;  /* 0x000000010600780c */ /* 0x000fe40003f05270 */
[----:B------:R-:W-:Y:S01]  /*4520*/  ISETP.NE.AND P2, PT, R40, 0x1, PT ;  /* 0x000000012800780c */ /* 0x000fe20003f45270 */
[----:B---3--:R-:W-:Y:S01]  /*4530*/  IMAD.HI.U32 R34, R19, R16, RZ ;  /* 0x0000001013227227 */ /* 0x008fe200078e00ff */
[----:B------:R-:W-:Y:S02]  /*4540*/  SHF.R.U32.HI R35, RZ, R18, R35 ;  /* 0x00000012ff237219 */ /* 0x000fe40000011623 */
[----:B------:R-:W-:Y:S01]  /*4550*/  ISETP.NE.AND P4, PT, R2, 0x1, PT ;  /* 0x000000010200780c */ /* 0x000fe20003f85270 */
[----:B------:R-:W-:Y:S01]  /*4560*/  IMAD.HI.U32 R36, R13, R16, RZ ;  /* 0x000000100d247227 */ /* 0x000fe200078e00ff */
[----:B------:R-:W-:Y:S02]  /*4570*/  SHF.R.U32.HI R34, RZ, R17, R34 ;  /* 0x00000011ff227219 */ /* 0x000fe40000011622 */
[----:B------:R-:W-:Y:S01]  /*4580*/  SEL R3, R22, R35, !P0 ;  /* 0x0000002316037207 */ /* 0x000fe20004000000 */
[C---:B------:R-:W-:Y:S01]  /*4590*/  IMAD.HI.U32 R35, R8.reuse, R7, RZ ;  /* 0x0000000708237227 */ /* 0x040fe200078e00ff */
[----:B------:R-:W-:Y:S02]  /*45a0*/  SEL R11, R19, R34, !P4 ;  /* 0x00000022130b7207 */ /* 0x000fe40006000000 */
[----:B------:R-:W-:Y:S01]  /*45b0*/  SHF.R.U32.HI R36, RZ, R17, R36 ;  /* 0x00000011ff247219 */ /* 0x000fe20000011624 */
[----:B------:R-:W-:Y:S01]  /*45c0*/  IMAD.HI.U32 R38, R3, R4, RZ ;  /* 0x0000000403267227 */ /* 0x000fe200078e00ff */
[----:B------:R-:W-:Y:S03]  /*45d0*/  SHF.R.U32.HI R35, RZ, R18, R35 ;  /* 0x00000012ff237219 */ /* 0x000fe60000011623 */
[----:B------:R-:W-:Y:S01]  /*45e0*/  IMAD.HI.U32 R34, R11, R4, RZ ;  /* 0x000000040b227227 */ /* 0x000fe200078e00ff */
[----:B------:R-:W-:Y:S02]  /*45f0*/  @P2 SHF.R.U32.HI R3, RZ, R5, R38 ;  /* 0x00000005ff032219 */ /* 0x000fe40000011626 */
[----:B------:R-:W-:Y:S02]  /*4600*/  SEL R9, R8, R35, !P0 ;  /* 0x0000002308097207 */ /* 0x000fe40004000000 */
[----:B------:R-:W-:Y:S01]  /*4610*/  @P2 SHF.R.U32.HI R11, RZ, R5, R34 ;  /* 0x00000005ff0b2219 */ /* 0x000fe20000011622 */
[C---:B------:R-:W-:Y:S01]  /*4620*/  IMAD R10, R40.reuse, R3, RZ ;  /* 0x00000003280a7224 */ /* 0x040fe200078e02ff */
[----:B------:R-:W-:Y:S01]  /*4630*/  SEL R3, R13, R36, !P4 ;  /* 0x000000240d037207 */ /* 0x000fe20006000000 */
[C---:B------:R-:W-:Y:S03]  /*4640*/  IMAD.HI.U32 R14, R9.reuse, R4, RZ ;  /* 0x00000004090e7227 */ /* 0x040fe600078e00ff */
[----:B------:R-:W-:Y:S01]  /*4650*/  ISETP.GE.AND P0, PT, R9, R10, PT ;  /* 0x0000000a0900720c */ /* 0x000fe20003f06270 */
[C---:B------:R-:W-:Y:S01]  /*4660*/  IMAD R12, R40.reuse, R11, RZ ;  /* 0x0000000b280c7224 */ /* 0x040fe200078e02ff */
[-C--:B------:R-:W-:Y:S04]  /*4670*/  SHF.R.U32.HI R14, RZ, R5.reuse, R14 ;  /* 0x00000005ff0e7219 */ /* 0x080fe8000001160e */
[----:B------:R-:W-:Y:S02]  /*4680*/  ISETP.GE.OR P0, PT, R3, R12, P0 ;  /* 0x0000000c0300720c */ /* 0x000fe40000706670 */
[----:B------:R-:W-:Y:S05]  /*4690*/  SEL R15, R9, R14, !P2 ;  /* 0x0000000e090f7207 */ /* 0x000fea0005000000 */
[----:B------:R-:W-:Y:S04]  /*46a0*/  IMAD.MOV R14, RZ, RZ, -R15 ;  /* 0x000000ffff0e7224 */ /* 0x000fe800078e0a0f */
[----:B------:R-:W-:Y:S02]  /*46b0*/  IMAD R14, R40, R14, R9 ;  /* 0x0000000e280e7224 */ /* 0x000fe400078e0209 */
[C---:B------:R-:W-:Y:S05]  /*46c0*/  @!P0 IMAD.HI.U32 R10, R3.reuse, R4, RZ ;  /* 0x00000004030a8227 */ /* 0x040fea00078e00ff */
[----:B------:R-:W-:Y:S04]  /*46d0*/  @!P0 SHF.R.U32.HI R10, RZ, R5, R10 ;  /* 0x00000005ff0a8219 */ /* 0x000fe8000001160a */
[----:B------:R-:W-:Y:S01]  /*46e0*/  @!P0 SEL R0, R3, R10, !P2 ;  /* 0x0000000a03008207 */ /* 0x000fe20005000000 */
[----:B------:R-:W-:Y:S03]  /*46f0*/  IMAD.MOV R10, RZ, RZ, -R3 ;  /* 0x000000ffff0a7224 */ /* 0x000fe600078e0a03 */
[----:B------:R-:W-:Y:S01]  /*4700*/  @!P0 IADD3 R15, PT, PT, R15, -R0, RZ ;  /* 0x800000000f0f8210 */ /* 0x000fe20007ffe0ff */
[----:B------:R-:W-:Y:S01]  /*4710*/  @!P0 IMAD R0, R11, R14, R0 ;  /* 0x0000000e0b008224 */ /* 0x000fe200078e0200 */
[----:B------:R-:W-:Y:S01]  /*4720*/  IADD3 R11, PT, PT, -R9, RZ, RZ ;  /* 0x000000ff090b7210 */ /* 0x000fe20007ffe1ff */
[----:B------:R-:W-:Y:S02]  /*4730*/  IMAD R13, R2, R10, R13 ;  /* 0x0000000a020d7224 */ /* 0x000fe400078e020d */
[----:B------:R-:W-:Y:S02]  /*4740*/  @!P0 IMAD R9, R15, R40, R3 ;  /* 0x000000280f098224 */ /* 0x000fe400078e0203 */
[----:B------:R-:W-:Y:S02]  /*4750*/  @!P0 IMAD.MOV.U32 R3, RZ, RZ, R0 ;  /* 0x000000ffff038224 */ /* 0x000fe400078e0000 */
[----:B------:R-:W-:Y:S02]  /*4760*/  IMAD R8, R6, R11, R8 ;  /* 0x0000000b06087224 */ /* 0x000fe400078e0208 */
[----:B------:R-:W-:Y:S02]  /*4770*/  IMAD R13, R3, R2, R13 ;  /* 0x00000002030d7224 */ /* 0x000fe400078e020d */
[----:B------:R-:W-:Y:S02]  /*4780*/  IMAD R8, R9, R6, R8 ;  /* 0x0000000609087224 */ /* 0x000fe400078e0208 */
.L_x_88:
[----:B------:R-:W-:Y:S05]  /*4790*/  BRA.U UP1, `(.L_x_89) ;  /* 0x0000000101107547 */ /* 0x000fea000b800000 */
[----:B------:R-:W-:Y:S04]  /*47a0*/  MOV R0, UR6 ;  /* 0x0000000600007c02 */ /* 0x000fe80008000f00 */
[----:B------:R-:W-:Y:S04]  /*47b0*/  SHF.L.U32 R3, R0, 0x1f, RZ ;  /* 0x0000001f00037819 */ /* 0x000fe800000006ff */
[----:B------:R-:W2:Y:S02]  /*47c0*/  SYNCS.PHASECHK.TRANS64.TRYWAIT P0, [UR7+0x98], R3 ;  /* 0x00009803ff0075a7 */ /* 0x000ea40008001107 */
[----:B--2---:R-:W-:Y:S05]  /*47d0*/  @!P0 BRA `(.L_x_90) ;  /* 0x0000005800d88947 */ /* 0x004fea0003800000 */
.L_x_89:
[----:B------:R-:W-:Y:S02]  /*47e0*/  R2UR UR42, R20 ;  /* 0x00000000142a72ca */ /* 0x000fe400000e0000 */
[----:B------:R-:W-:Y:S02]  /*47f0*/  R2UR UR43, R21 ;  /* 0x00000000152b72ca */ /* 0x000fe400000e0000 */
[----:B------:R-:W-:Y:S02]  /*4800*/  ISETP.NE.U32.AND P2, PT, RZ, UR4, PT ;  /* 0x00000004ff007c0c */ /* 0x000fe4000bf45070 */
[----:B------:R-:W-:Y:S02]  /*4810*/  SHF.L.U32 R12, R31, 0x1f, RZ ;  /* 0x0000001f1f0c7819 */ /* 0x000fe400000006ff */
[----:B------:R-:W-:Y:S05]  /*4820*/  ISETP.NE.AND.EX P2, PT, RZ, UR5, PT, P2 ;  /* 0x00000005ff007c0c */ /* 0x000fea000bf45320 */
[----:B------:R-:W-:Y:S02]  /*4830*/  USHF.L.U32 UR42, UR42, 0x8, URZ ;  /* 0x000000082a2a7899 */ /* 0x000fe400080006ff */
[----:B------:R-:W-:Y:S01]  /*4840*/  USHF.L.U32 UR43, UR43, 0x6, URZ ;  /* 0x000000062b2b7899 */ /* 0x000fe200080006ff */
[----:B------:R-:W-:Y:S11]  /*4850*/  BRA.U !UP4, `(.L_x_91) ;  /* 0x000000010c347547 */ /* 0x000ff6000b800000 */
[----:B------:R-:W-:Y:S01]  /*4860*/  UPLOP3.LUT UP0, UPT, UPT, UPT, UP3, 0x80, 0x8 ;  /* 0x000000000008789c */ /* 0x000fe20003f0f030 */
[----:B--2---:R-:W-:Y:S02]  /*4870*/  HFMA2 R0, -RZ, RZ, 0, 5.9604644775390625e-08 ;  /* 0x00000001ff007431 */ /* 0x004fe400000001ff */
[----:B------:R-:W-:Y:S03]  /*4880*/  IMAD.MOV.U32 R91, RZ, RZ, 0x1 ;  /* 0x00000001ff5b7424 */ /* 0x000fe600078e00ff */
[----:B------:R-:W-:Y:S05]  /*4890*/  PLOP3.LUT P0, PT, PT, PT, UP0, 0x80, 0x8 ;  /* 0x000000000008781c */ /* 0x000fea0003f0f008 */
[----:B------:R-:W2:Y:S01]  /*48a0*/  @UP0 LDCU.64 UR10, c[0x0][0x888] ;  /* 0x00011100ff0a07ac */ /* 0x000ea20008000a00 */
[----:B------:R-:W-:Y:S07]  /*48b0*/  @UP0 UIMAD UR8, UR36, UR4, URZ ;  /* 0x00000004240802a4 */ /* 0x000fee000f8e02ff */
[----:B------:R-:W-:Y:S01]  /*48c0*/  @!P0 PRMT R91, R0, 0x7610, R91 ;  /* 0x00007610005b8816 */ /* 0x000fe2000000005b */
[----:B--2---:R-:W-:Y:S03]  /*48d0*/  @UP0 UIMAD.WIDE UR10, UR8, 0x4, UR10 ;  /* 0x00000004080a08a5 */ /* 0x004fe6000f8e020a */
[----:B------:R-:W2:Y:S03]  /*48e0*/  @!UP0 LDCU UR8, c[0x0][0x880] ;  /* 0x00011000ff0887ac */ /* 0x000ea60008000800 */
[----:B------:R-:W-:Y:S01]  /*48f0*/  IMAD.U32 R10, RZ, RZ, UR10 ;  /* 0x0000000aff0a7e24 */ /* 0x000fe2000f8e00ff */
[----:B------:R-:W-:Y:S05]  /*4900*/  MOV R11, UR11 ;  /* 0x0000000b000b7c02 */ /* 0x000fea0008000f00 */
[----:B-----5:R4:W5:Y:S02]  /*4910*/  @P0 LDG.E R50, desc[UR46][R10.64] ;  /* 0x0000002e0a320981 */ /* 0x020964000c1e1900 */
[----:B--2-4-:R-:W-:Y:S07]  /*4920*/  @!P0 IMAD.U32 R50, RZ, RZ, UR8 ;  /* 0x00000008ff328e24 */ /* 0x014fee000f8e00ff */
.L_x_91:
[----:B-----5:R-:W-:Y:S01]  /*4930*/  @!P2 ISETP.EQ.AND P0, PT, R50, RZ, PT ;  /* 0x000000ff3200a20c */ /* 0x020fe20003f02270 */
[----:B------:R-:W-:Y:S01]  /*4940*/  @!UPT UIADD3 URZ, UPT, UPT, URZ, URZ, URZ ;  /* 0x000000fffffff290 */ /* 0x000fe2000fffe0ff */
[----:B------:R-:W-:Y:S11]  /*4950*/  @!P2 BRA `(.L_x_92) ;  /* 0x000000000014a947 */ /* 0x000ff60003800000 */
[----:B------:R-:W-:Y:S02]  /*4960*/  LOP3.LUT P2, RZ, R91, 0xff, RZ, 0xc0, !PT ;  /* 0x000000ff5bff7812 */ /* 0x000fe4000784c0ff */
[----:B------:R-:W-:Y:S04]  /*4970*/  PLOP3.LUT P0, PT, PT, PT, UP0, 0x80, 0x8 ;  /* 0x000000000008781c */ /* 0x000fe80003f0f008 */
[----:B------:R-:W-:Y:S07]  /*4980*/  PLOP3.LUT P0, PT, P0, PT, PT, 0x8, 0x80 ;  /* 0x000000000080781c */ /* 0x000fee000070e170 */
[----:B------:R-:W-:Y:S11]  /*4990*/  @P2 ISETP.EQ.AND P0, PT, R50, RZ, PT ;  /* 0x000000ff3200220c */ /* 0x000ff60003f02270 */
[----:B------:R-:W-:Y:S02]  /*49a0*/  @!UPT UIADD3 URZ, UPT, UPT, URZ, URZ, URZ ;  /* 0x000000fffffff290 */ /* 0x000fe4000fffe0ff */
.L_x_92:
[----:B------:R-:W4:Y:S01]  /*49b0*/  SYNCS.PHASECHK.TRANS64.TRYWAIT P2, [UR7+0x70], R12 ;  /* 0x0000700cff0075a7 */ /* 0x000f220008041107 */
[----:B------:R-:W-:Y:S04]  /*49c0*/  ELECT P4, URZ, PT ;  /* 0x0000000000ff782f */ /* 0x000fe80003880000 */
[----:B------:R-:W-:Y:S11]  /*49d0*/  PLOP3.LUT P4, PT, P0, P4, PT, 0xf2, 0x2f ;  /* 0x00000000002f781c */ /* 0x000ff60000789e72 */
[----:B------:R-:W-:Y:S02]  /*49e0*/  @!UPT UIADD3 URZ, UPT, UPT, URZ, URZ, URZ ;  /* 0x000000fffffff290 */ /* 0x000fe4000fffe0ff */
[----:B-1----:R-:W-:Y:S05]  /*49f0*/  @!P4 IADD3 R9, P0, PT, R32, 0x580, RZ ;  /* 0x000005802009c810 */ /* 0x002fea0007f1e0ff */
[----:B--2---:R-:W-:Y:S01]  /*4a00*/  @!P4 IMAD.X R0, RZ, RZ, R33, P0 ;  /* 0x000000ffff00c224 */ /* 0x004fe200000e0621 */
[----:B----4-:R-:W-:Y:S07]  /*4a10*/  @!P2 BRA `(.L_x_93) ;  /* 0x000000580060a947 */ /* 0x010fee0003800000 */
.L_x_179:
[----:B------:R-:W-:Y:S01]  /*4a20*/  @!P4 R2UR UR9, R9 ;  /* 0x000000000909c2ca */ /* 0x000fe200000e0000 */
[----:B------:R-:W-:Y:S01]  /*4a30*/  VOTEU.ALL UP1, P4 ;  /* 0x0000000000ff7886 */ /* 0x000fe20002020000 */
[----:B------:R-:W-:Y:S01]  /*4a40*/  @!P4 R2UR UR8, R0 ;  /* 0x000000000008c2ca */ /* 0x000fe200000e0000 */
[----:B------:R-:W-:Y:S01]  /*4a50*/  VOTEU.ALL UP2, P4 ;  /* 0x0000000000ff7886 */ /* 0x000fe20002040000 */
[----:B------:R-:W-:Y:S01]  /*4a60*/  UMOV UR16, 0x0 ;  /* 0x0000000000107882 */ /* 0x000fe20000000000 */
[----:B------:R-:W-:Y:S01]  /*4a70*/  UMOV UR17, 0x10000000 ;  /* 0x1000000000117882 */ /* 0x000fe20000000000 */
[----:B------:R-:W-:Y:S01]  /*4a80*/  @!UP1 UIADD3 UR40, UPT, UPT, UR7, 0x200, URZ ;  /* 0x0000020007289890 */ /* 0x000fe2000fffe0ff */
[----:B------:R-:W-:Y:S01]  /*4a90*/  @!P4 IMAD.MOV.U32 R0, RZ, RZ, 0x1000 ;  /* 0x00001000ff00c424 */ /* 0x000fe200078e00ff */
[----:B------:R-:W-:Y:S01]  /*4aa0*/  UMOV UR44, UR36 ;  /* 0x00000024002c7c82 */ /* 0x000fe20008000000 */
[----:B------:R-:W-:Y:S01]  /*4ab0*/  @!UP1 UIADD3 UR10, UPT, UPT, UR42, 0x80, URZ ;  /* 0x000000802a0a9890 */ /* 0x000fe2000fffe0ff */
[----:B------:R-:W-:Y:S01]  /*4ac0*/  @!P4 IADD3 R9, P0, PT, R32, 0x580, RZ ;  /* 0x000005802009c810 */ /* 0x000fe20007f1e0ff */
[----:B------:R-:W-:Y:S01]  /*4ad0*/  UMOV UR11, UR43 ;  /* 0x0000002b000b7c82 */ /* 0x000fe20008000000 */
[----:B------:R-:W-:Y:S01]  /*4ae0*/  UMOV UR12, UR36 ;  /* 0x00000024000c7c82 */ /* 0x000fe20008000000 */
[----:B------:R-:W-:Y:S01]  /*4af0*/  IMAD.U32 R10, RZ, RZ, UR9 ;  /* 0x00000009ff0a7e24 */ /* 0x000fe2000f8e00ff */
[----:B------:R-:W-:Y:S01]  /*4b00*/  UMOV UR9, UR41 ;  /* 0x0000002900097c82 */ /* 0x000fe20008000000 */
[----:B------:R-:W-:Y:S01]  /*4b10*/  IMAD.U32 R11, RZ, RZ, UR8 ;  /* 0x00000008ff0b7e24 */ /* 0x000fe2000f8e00ff */
[----:B------:R-:W-:Y:S02]  /*4b20*/  @!UP1 UIADD3 UR8, UPT, UPT, UR7, 0xa00, URZ ;  /* 0x00000a0007089890 */ /* 0x000fe4000fffe0ff */
[----:B------:R-:W-:Y:S01]  /*4b30*/  @!P4 R2UR UR18, R10 ;  /* 0x000000000a12c2ca */ /* 0x000fe200000e0000 */
[----:B------:R-:W-:Y:S01]  /*4b40*/  VOTEU.ALL UP1, P4 ;  /* 0x0000000000ff7886 */ /* 0x000fe20002020000 */
[----:B------:R-:W-:Y:S01]  /*4b50*/  @!P4 R2UR UR19, R11 ;  /* 0x000000000b13c2ca */ /* 0x000fe200000e0000 */
[----:B------:R-:W-:Y:S11]  /*4b60*/  UPRMT UR14, UR37, 0x654, UR41 ;  /* 0x00000654250e7896 */ /* 0x000ff60008000029 */
[----:B------:R-:W-:Y:S01]  /*4b70*/  @!UPT UIADD3 URZ, UPT, UPT, URZ, URZ, URZ ;  /* 0x000000fffffff290 */ /* 0x000fe2000fffe0ff */
[----:B------:R2:W-:Y:S01]  /*4b80*/  @!UP2 UTMALDG.3D [UR40], [UR18], desc[UR16] ;  /* 0x000010281200a5b4 */ /* 0x0005e20008011000 */
[----:B------:R2:W-:Y:S01]  /*4b90*/  @!UP1 UTMALDG.3D [UR8], [UR18], desc[UR16] ;  /* 0x00001008120095b4 */ /* 0x0005e20008011000 */
[----:B------:R4:W-:Y:S01]  /*4ba0*/  @!P4 SYNCS.ARRIVE.TRANS64.RED.A0TR RZ, [UR7+0x50], R0 ;  /* 0x00005000ffffc9a7 */ /* 0x0009e20008300407 */
[----:B------:R-:W-:Y:S01]  /*4bb0*/  SYNCS.ARRIVE.TRANS64.RED.A1T0 RZ, [UR14], RZ ;  /* 0x000000ffffff79a7 */ /* 0x000fe2000810040e */
[----:B----4-:R-:W-:Y:S01]  /*4bc0*/  @!P4 IMAD.X R0, RZ, RZ, R33, P0 ;  /* 0x000000ffff00c224 */ /* 0x010fe200000e0621 */
[----:B------:R-:W4:Y:S02]  /*4bd0*/  SYNCS.PHASECHK.TRANS64.TRYWAIT P2, [UR7+0x78], R12 ;  /* 0x0000780cff0075a7 */ /* 0x000f240008041107 */
[----:B--2-4-:R-:W-:Y:S05]  /*4be0*/  @!P2 BRA `(.L_x_94) ;  /* 0x000000580004a947 */ /* 0x014fea0003800000 */
.L_x_181:
        /* <DEDUP_REMOVED lines=8> */
[----:B------:R-:W-:Y:S01]  /*4c70*/  @!UP1 UIADD3 UR32, UPT, UPT, UR7, 0x1200, URZ ;  /* 0x0000120007209890 */ /* 0x000fe2000fffe0ff */
[----:B------:R-:W-:Y:S01]  /*4c80*/  @!P4 IADD3 R21, P0, PT, R32, 0x580, RZ ;  /* 0x000005802015c810 */ /* 0x000fe20007f1e0ff */
[----:B------:R-:W-:Y:S01]  /*4c90*/  UMOV UR35, UR43 ;  /* 0x0000002b00237c82 */ /* 0x000fe20008000000 */
[----:B------:R-:W-:Y:S02]  /*4ca0*/  @!UP1 UIADD3 UR10, UPT, UPT, UR42, 0xa0, URZ ;  /* 0x000000a02a0a9890 */ /* 0x000fe4000fffe0ff */
[----:B------:R-:W-:Y:S01]  /*4cb0*/  IMAD.U32 R10, RZ, RZ, UR9 ;  /* 0x00000009ff0a7e24 */ /* 0x000fe2000f8e00ff */
[----:B------:R-:W-:Y:S01]  /*4cc0*/  UMOV UR9, UR33 ;  /* 0x0000002100097c82 */ /* 0x000fe20008000000 */
[----:B------:R-:W-:Y:S01]  /*4cd0*/  IMAD.U32 R11, RZ, RZ, UR8 ;  /* 0x00000008ff0b7e24 */ /* 0x000fe2000f8e00ff */
[----:B------:R-:W-:Y:S01]  /*4ce0*/  @!UP1 UIADD3 UR8, UPT, UPT, UR7, 0x1a00, URZ ;  /* 0x00001a0007089890 */ /* 0x000fe2000fffe0ff */
[----:B------:R-:W-:Y:S01]  /*4cf0*/  @!P4 IMAD.X R20, RZ, RZ, R33, P0 ;  /* 0x000000ffff14c224 */ /* 0x000fe200000e0621 */
[----:B------:R-:W-:Y:S01]  /*4d00*/  @!P4 R2UR UR18, R10 ;  /* 0x000000000a12c2ca */ /* 0x000fe200000e0000 */
[----:B------:R-:W-:Y:S01]  /*4d10*/  VOTEU.ALL UP1, P4 ;  /* 0x0000000000ff7886 */ /* 0x000fe20002020000 */
[----:B------:R-:W-:Y:S01]  /*4d20*/  @!P4 R2UR UR19, R11 ;  /* 0x000000000b13c2ca */ /* 0x000fe200000e0000 */
[----:B------:R-:W-:Y:S01]  /*4d30*/  UMOV UR11, UR43 ;  /* 0x0000002b000b7c82 */ /* 0x000fe20008000000 */
[----:B------:R-:W-:Y:S01]  /*4d40*/  UMOV UR12, UR36 ;  /* 0x00000024000c7c82 */ /* 0x000fe20008000000 */
[----:B------:R-:W-:Y:S10]  /*4d50*/  UPRMT UR14, UR37, 0x654, UR33 ;  /* 0x00000654250e7896 */ /* 0x000ff40008000021 */
[----:B------:R2:W-:Y:S01]  /*4d60*/  @!UP2 UTMALDG.3D [UR32], [UR18], desc[UR16] ;  /* 0x000010201200a5b4 */ /* 0x0005e20008011000 */
[----:B------:R2:W-:Y:S01]  /*4d70*/  @!UP1 UTMALDG.3D [UR8], [UR18], desc[UR16] ;  /* 0x00001008120095b4 */ /* 0x0005e20008011000 */
[----:B------:R2:W-:Y:S01]  /*4d80*/  @!P4 SYNCS.ARRIVE.TRANS64.RED.A0TR RZ, [UR7+0x58], R0 ;  /* 0x00005800ffffc9a7 */ /* 0x0005e20008300407 */
[----:B------:R-:W-:Y:S01]  /*4d90*/  SYNCS.ARRIVE.TRANS64.RED.A1T0 RZ, [UR14], RZ ;  /* 0x000000ffffff79a7 */ /* 0x000fe2000810040e */
[----:B------:R-:W4:Y:S02]  /*4da0*/  SYNCS.PHASECHK.TRANS64.TRYWAIT P2, [UR7+0x80], R12 ;  /* 0x0000800cff0075a7 */ /* 0x000f240008041107 */
[----:B--2-4-:R-:W-:Y:S05]  /*4db0*/  @!P2 BRA `(.L_x_95) ;  /* 0x0000005400a8a947 */ /* 0x014fea0003800000 */
.L_x_183:
[----:B------:R-:W2:Y:S01]  /*4dc0*/  LDC.64 R14, c[0x0][0xb10] ;  /* 0x0002c400ff0e7b82 */ /* 0x000ea20000000a00 */
[----:B------:R-:W-:Y:S01]  /*4dd0*/  @!P4 R2UR UR9, R21 ;  /* 0x000000001509c2ca */ /* 0x000fe200000e0000 */
[----:B------:R-:W-:Y:S01]  /*4de0*/  VOTEU.ALL UP1, P4 ;  /* 0x0000000000ff7886 */ /* 0x000fe20002020000 */
[----:B------:R-:W-:Y:S01]  /*4df0*/  @!P4 R2UR UR8, R20 ;  /* 0x000000001408c2ca */ /* 0x000fe200000e0000 */
[----:B------:R-:W-:Y:S01]  /*4e00*/  VOTEU.ALL UP2, P4 ;  /* 0x0000000000ff7886 */ /* 0x000fe20002040000 */
[----:B------:R-:W-:Y:S03]  /*4e10*/  UMOV UR16, 0x0 ;  /* 0x0000000000107882 */ /* 0x000fe60000000000 */
[----:B------:R-:W4:Y:S01]  /*4e20*/  LDC.64 R10, c[0x0][0xb18] ;  /* 0x0002c600ff0a7b82 */ /* 0x000f220000000a00 */
[----:B------:R-:W-:Y:S01]  /*4e30*/  @!UP1 UIADD3 UR26, UPT, UPT, UR42, 0x40, URZ ;  /* 0x000000402a1a9890 */ /* 0x000fe2000fffe0ff */
[----:B------:R-:W-:Y:S01]  /*4e40*/  @P3 SHF.R.U32.HI R28, RZ, 0x10, R25 ;  /* 0x00000010ff1c3819 */ /* 0x000fe20000011619 */
[----:B------:R-:W-:Y:S01]  /*4e50*/  @!UP1 UIADD3 UR24, UPT, UPT, UR7, 0x2200, URZ ;  /* 0x0000220007189890 */ /* 0x000fe2000fffe0ff */
[----:B------:R-:W-:Y:S01]  /*4e60*/  VIADD R30, R30, 0x1 ;  /* 0x000000011e1e7836 */ /* 0x000fe20000000000 */
[----:B------:R-:W-:Y:S03]  /*4e70*/  UMOV UR17, 0x10000000 ;  /* 0x1000000000117882 */ /* 0x000fe60000000000 */
[----:B------:R-:W5:Y:S01]  /*4e80*/  @!P1 LDC R0, c[0x0][0xb20] ;  /* 0x0002c800ff009b82 */ /* 0x000f620000000800 */
[----:B------:R-:W-:Y:S01]  /*4e90*/  UMOV UR27, UR43 ;  /* 0x0000002b001b7c82 */ /* 0x000fe20008000000 */
[----:B------:R-:W-:Y:S01]  /*4ea0*/  IMAD.U32 R20, RZ, RZ, UR9 ;  /* 0x00000009ff147e24 */ /* 0x000fe2000f8e00ff */
[----:B------:R-:W-:Y:S05]  /*4eb0*/  UMOV UR28, UR36 ;  /* 0x00000024001c7c82 */ /* 0x000fea0008000000 */
[----:B-1----:R-:W1:Y:S01]  /*4ec0*/  @!P1 LDC R3, c[0x0][0xb0c] ;  /* 0x0002c300ff039b82 */ /* 0x002e620000000800 */
[----:B------:R-:W-:Y:S01]  /*4ed0*/  IMAD.U32 R21, RZ, RZ, UR8 ;  /* 0x00000008ff157e24 */ /* 0x000fe2000f8e00ff */
[----:B------:R-:W-:Y:S01]  /*4ee0*/  @!UP1 UIADD3 UR10, UPT, UPT, UR42, 0xc0, URZ ;  /* 0x000000c02a0a9890 */ /* 0x000fe2000fffe0ff */
[----:B------:R-:W-:Y:S01]  /*4ef0*/  @!P4 R2UR UR18, R20 ;  /* 0x000000001412c2ca */ /* 0x000fe200000e0000 */
[----:B------:R-:W-:Y:S01]  /*4f00*/  @!UP1 UIADD3 UR8, UPT, UPT, UR7, 0x2a00, URZ ;  /* 0x00002a0007089890 */ /* 0x000fe2000fffe0ff */
[----:B------:R-:W-:Y:S01]  /*4f10*/  @!P4 IMAD.MOV.U32 R20, RZ, RZ, 0x1000 ;  /* 0x00001000ff14c424 */ /* 0x000fe200078e00ff */
[----:B------:R-:W-:Y:S01]  /*4f20*/  @!P4 R2UR UR19, R21 ;  /* 0x000000001513c2ca */ /* 0x000fe200000e0000 */
[----:B------:R-:W-:Y:S01]  /*4f30*/  VOTEU.ALL UP1, P4 ;  /* 0x0000000000ff7886 */ /* 0x000fe20002020000 */
[----:B------:R-:W-:Y:S01]  /*4f40*/  UMOV UR9, UR25 ;  /* 0x0000001900097c82 */ /* 0x000fe20008000000 */
[----:B------:R-:W-:Y:S01]  /*4f50*/  UMOV UR11, UR43 ;  /* 0x0000002b000b7c82 */ /* 0x000fe20008000000 */
[----:B------:R-:W-:Y:S01]  /*4f60*/  UMOV UR12, UR36 ;  /* 0x00000024000c7c82 */ /* 0x000fe20008000000 */
[----:B------:R-:W-:Y:S08]  /*4f70*/  UPRMT UR14, UR37, 0x654, UR25 ;  /* 0x00000654250e7896 */ /* 0x000ff00008000019 */
[----:B------:R1:W-:Y:S02]  /*4f80*/  @!UP2 UTMALDG.3D [UR24], [UR18], desc[UR16] ;  /* 0x000010181200a5b4 */ /* 0x0003e40008011000 */
[----:B-1----:R-:W-:Y:S01]  /*4f90*/  @!P1 ISETP.NE.AND P2, PT, R3, 0x1, PT ;  /* 0x000000010300980c */ /* 0x002fe20003f45270 */
[C---:B--2---:R-:W-:Y:S01]  /*4fa0*/  @!P1 IMAD.HI.U32 R14, R13.reuse, R14, RZ ;  /* 0x0000000e0d0e9227 */ /* 0x044fe200078e00ff */
[----:B----4-:R-:W-:Y:S01]  /*4fb0*/  @!P1 ISETP.NE.AND P0, PT, R10, 0x1, PT ;  /* 0x000000010a00980c */ /* 0x010fe20003f05270 */
[----:B------:R1:W-:Y:S01]  /*4fc0*/  @!UP1 UTMALDG.3D [UR8], [UR18], desc[UR16] ;  /* 0x00001008120095b4 */ /* 0x0003e20008011000 */
[----:B------:R1:W-:Y:S01]  /*4fd0*/  @!P4 SYNCS.ARRIVE.TRANS64.RED.A0TR RZ, [UR7+0x60], R20 ;  /* 0x00006014ffffc9a7 */ /* 0x0003e20008300407 */
[C---:B------:R-:W-:Y:S01]  /*4fe0*/  @!P1 IMAD.HI.U32 R11, R8.reuse, R11, RZ ;  /* 0x0000000b080b9227 */ /* 0x040fe200078e00ff */
[----:B------:R-:W-:Y:S04]  /*4ff0*/  @!P1 SHF.R.U32.HI R14, RZ, R15, R14 ;  /* 0x0000000fff0e9219 */ /* 0x000fe8000001160e */
[----:B-----5:R-:W-:Y:S02]  /*5000*/  @!P1 SHF.R.U32.HI R9, RZ, R0, R11 ;  /* 0x00000000ff099219 */ /* 0x020fe4000001160b */
[----:B------:R-:W-:Y:S02]  /*5010*/  @!P1 SEL R14, R13, R14, !P2 ;  /* 0x0000000e0d0e9207 */ /* 0x000fe40005000000 */
[----:B------:R-:W-:Y:S05]  /*5020*/  @!P1 SEL R9, R8, R9, !P0 ;  /* 0x0000000908099207 */ /* 0x000fea0004000000 */
[----:B------:R-:W-:Y:S01]  /*5030*/  @!P1 IMAD.IADD R0, R9, 0x1, -R14 ;  /* 0x0000000109009824 */ /* 0x000fe200078e0a0e */
[----:B------:R-:W-:Y:S01]  /*5040*/  SYNCS.ARRIVE.TRANS64.RED.A1T0 RZ, [UR14], RZ ;  /* 0x000000ffffff79a7 */ /* 0x000fe2000810040e */
[----:B------:R-:W-:Y:S02]  /*5050*/  @!P1 IMAD.IADD R9, R14, 0x1, -R9 ;  /* 0x000000010e099824 */ /* 0x000fe400078e0a09 */
[----:B------:R-:W-:Y:S02]  /*5060*/  @!P1 IMAD R13, R0, R3, R13 ;  /* 0x00000003000d9224 */ /* 0x000fe400078e020d */
[----:B------:R-:W-:Y:S01]  /*5070*/  @!P1 IMAD R8, R9, R10, R8 ;  /* 0x0000000a09089224 */ /* 0x000fe200078e0208 */
[----:B------:R-:W2:Y:S02]  /*5080*/  SYNCS.PHASECHK.TRANS64.TRYWAIT P5, [UR7+0x88], R12 ;  /* 0x0000880cff0075a7 */ /* 0x000ea400080a1107 */
[----:B-12---:R-:W-:Y:S05]  /*5090*/  @!P5 BRA `(.L_x_96) ;  /* 0x000000540008d947 */ /* 0x006fea0003800000 */
.L_x_185:
[----:B-1----:R-:W-:Y:S01]  /*50a0*/  @!P4 IADD3 R3, P0, PT, R32, 0x580, RZ ;  /* 0x000005802003c810 */ /* 0x002fe20007f1e0ff */
[----:B------:R-:W-:Y:S01]  /*50b0*/  VOTEU.ALL UP1, P4 ;  /* 0x0000000000ff7886 */ /* 0x000fe20002020000 */
[----:B------:R-:W-:Y:S01]  /*50c0*/  VOTEU.ALL UP2, P4 ;  /* 0x0000000000ff7886 */ /* 0x000fe20002040000 */
[----:B------:R-:W-:Y:S01]  /*50d0*/  UMOV UR14, 0x0 ;  /* 0x00000000000e7882 */ /* 0x000fe20000000000 */
[----:B------:R-:W-:Y:S01]  /*50e0*/  @!P4 R2UR UR9, R3 ;  /* 0x000000000309c2ca */ /* 0x000fe200000e0000 */
[----:B------:R-:W-:Y:S01]  /*50f0*/  @!P4 IMAD.X R0, RZ, RZ, R33, P0 ;  /* 0x000000ffff00c224 */ /* 0x000fe200000e0621 */
[----:B------:R-:W-:Y:S01]  /*5100*/  @!UP1 UIADD3 UR17, UPT, UPT, UR7, 0x68, URZ ;  /* 0x0000006807119890 */ /* 0x000fe2000fffe0ff */
[----:B------:R-:W-:Y:S01]  /*5110*/  ISETP.NE.AND P0, PT, R30, 0x2, PT ;  /* 0x000000021e00780c */ /* 0x000fe20003f05270 */
[----:B------:R-:W-:Y:S01]  /*5120*/  @!UP1 UIADD3 UR18, UPT, UPT, UR42, 0x60, URZ ;  /* 0x000000602a129890 */ /* 0x000fe2000fffe0ff */
[----:B------:R-:W-:Y:S01]  /*5130*/  LOP3.LUT R31, R31, 0x1, RZ, 0x3c, !PT ;  /* 0x000000011f1f7812 */ /* 0x000fe200078e3cff */
[----:B------:R-:W-:Y:S01]  /*5140*/  @!UP1 UIADD3 UR16, UPT, UPT, UR7, 0x3200, URZ ;  /* 0x0000320007109890 */ /* 0x000fe2000fffe0ff */
[----:B------:R-:W-:Y:S01]  /*5150*/  @!P4 R2UR UR8, R0 ;  /* 0x000000000008c2ca */ /* 0x000fe200000e0000 */
[----:B------:R-:W-:Y:S01]  /*5160*/  UMOV UR15, 0x10000000 ;  /* 0x10000000000f7882 */ /* 0x000fe20000000000 */
[----:B------:R-:W-:Y:S01]  /*5170*/  UMOV UR19, UR43 ;  /* 0x0000002b00137c82 */ /* 0x000fe20008000000 */
[----:B------:R-:W-:Y:S01]  /*5180*/  UMOV UR20, UR36 ;  /* 0x0000002400147c82 */ /* 0x000fe20008000000 */
[----:B------:R-:W-:Y:S01]  /*5190*/  @!UP1 UIADD3 UR10, UPT, UPT, UR42, 0xe0, URZ ;  /* 0x000000e02a0a9890 */ /* 0x000fe2000fffe0ff */
[----:B------:R-:W-:Y:S01]  /*51a0*/  SEL R0, RZ, 0x1, P0 ;  /* 0x00000001ff007807 */ /* 0x000fe20000000000 */
[----:B------:R-:W-:Y:S01]  /*51b0*/  IMAD.U32 R10, RZ, RZ, UR9 ;  /* 0x00000009ff0a7e24 */ /* 0x000fe2000f8e00ff */
[----:B------:R-:W-:Y:S01]  /*51c0*/  UMOV UR11, UR43 ;  /* 0x0000002b000b7c82 */ /* 0x000fe20008000000 */
[----:B------:R-:W-:Y:S01]  /*51d0*/  UMOV UR12, UR36 ;  /* 0x00000024000c7c82 */ /* 0x000fe20008000000 */
[----:B------:R-:W-:Y:S01]  /*51e0*/  UMOV UR9, UR17 ;  /* 0x0000001100097c82 */ /* 0x000fe20008000000 */
[----:B------:R-:W-:Y:S01]  /*51f0*/  @P3 R2UR UR36, R28 ;  /* 0x000000001c2432ca */ /* 0x000fe200000e0000 */
[----:B------:R-:W-:Y:S01]  /*5200*/  IMAD.IADD R20, R8, 0x1, R83 ;  /* 0x0000000108147824 */ /* 0x000fe200078e0253 */
[----:B------:R-:W-:Y:S01]  /*5210*/  @!P4 R2UR UR22, R10 ;  /* 0x000000000a16c2ca */ /* 0x000fe200000e0000 */
[----:B------:R-:W-:Y:S01]  /*5220*/  IMAD.U32 R11, RZ, RZ, UR8 ;  /* 0x00000008ff0b7e24 */ /* 0x000fe2000f8e00ff */
[----:B------:R-:W-:Y:S01]  /*5230*/  @!UP1 UIADD3 UR8, UPT, UPT, UR7, 0x3a00, URZ ;  /* 0x00003a0007089890 */ /* 0x000fe2000fffe0ff */
[----:B------:R-:W-:Y:S01]  /*5240*/  LOP3.LUT R29, R29, R0, RZ, 0x3c, !PT ;  /* 0x000000001d1d7212 */ /* 0x000fe200078e3cff */
[----:B------:R-:W-:Y:S01]  /*5250*/  VOTEU.ALL UP1, P4 ;  /* 0x0000000000ff7886 */ /* 0x000fe20002020000 */
[----:B------:R-:W-:Y:S01]  /*5260*/  IMAD.IADD R21, R13, 0x1, R90 ;  /* 0x000000010d157824 */ /* 0x000fe200078e025a */
[----:B------:R-:W-:Y:S02]  /*5270*/  @!P4 R2UR UR23, R11 ;  /* 0x000000000b17c2ca */ /* 0x000fe400000e0000 */
[----:B------:R-:W-:Y:S11]  /*5280*/  SEL R30, R30, RZ, P0 ;  /* 0x000000ff1e1e7207 */ /* 0x000ff60000000000 */
[----:B------:R2:W-:Y:S01]  /*5290*/  @!UP2 UTMALDG.3D [UR16], [UR22], desc[UR14] ;  /* 0x00000e101600a5b4 */ /* 0x0005e20008011000 */
[----:B------:R2:W-:Y:S01]  /*52a0*/  @!UP1 UTMALDG.3D [UR8], [UR22], desc[UR14] ;  /* 0x00000e08160095b4 */ /* 0x0005e20008011000 */
[----:B------:R2:W-:Y:S01]  /*52b0*/  @!P4 SYNCS.ARRIVE.TRANS64.RED.A0TR RZ, [UR7+0x68], R23 ;  /* 0x00006817ffffc9a7 */ /* 0x0005e20008300407 */
[----:B------:R-:W-:Y:S01]  /*52c0*/  UPLOP3.LUT UP1, UPT, UPT, UPT, UPT, 0x80, 0x8 ;  /* 0x000000000008789c */ /* 0x000fe20003f2f070 */
[----:B------:R-:W-:Y:S01]  /*52d0*/  SYNCS.ARRIVE.TRANS64.RED.A1T0 RZ, [UR13], RZ ;  /* 0x000000ffffff79a7 */ /* 0x000fe2000810040d */
[----:B------:R-:W-:Y:S09]  /*52e0*/  @P3 BRA `(.L_x_97) ;  /* 0xfffffff000303947 */ /* 0x000ff2000383ffff */
[----:B------:R-:W-:-:S04]  /*52f0*/  SHF.L.U32 R3, R31, 0x1f, RZ ;  /* 0x0000001f1f037819 */ /* 0x000fc800000006ff */
[----:B------:R-:W1:Y:S02]  /*5300*/  SYNCS.PHASECHK.TRANS64.TRYWAIT P0, [UR7+0x70], R3 ;  /* 0x00007003ff0075a7 */ /* 0x000e640008001107 */
[----:B-1----:R-:W-:Y:S05]  /*5310*/  @!P0 BRA `(.L_x_98) ;  /* 0x0000005000808947 */ /* 0x002fea0003800000 */
.L_x_187:
[----:B------:R-:W4:Y:S02]  /*5320*/  SYNCS.PHASECHK.TRANS64.TRYWAIT P0, [UR7+0x78], R3 ;  /* 0x00007803ff0075a7 */ /* 0x000f240008001107 */
[----:B----4-:R-:W-:Y:S05]  /*5330*/  @!P0 BRA `(.L_x_99) ;  /* 0x0000005000908947 */ /* 0x010fea0003800000 */
.L_x_189:
[----:B------:R-:W4:Y:S02]  /*5340*/  SYNCS.PHASECHK.TRANS64.TRYWAIT P0, [UR7+0x80], R3 ;  /* 0x00008003ff0075a7 */ /* 0x000f240008001107 */
[----:B----4-:R-:W-:Y:S05]  /*5350*/  @!P0 BRA `(.L_x_100) ;  /* 0x0000005000a08947 */ /* 0x010fea0003800000 */
.L_x_191:
[----:B-1----:R-:W-:-:S07]  /*5360*/  MOV R0, UR7 ;  /* 0x0000000700007c02 */ /* 0x002fce0008000f00 */
.L_x_101:
[----:B-1----:R-:W-:-:S04]  /*5370*/  SHF.L.U32 R3, R31, 0x1f, RZ ;  /* 0x0000001f1f037819 */ /* 0x002fc800000006ff */
[----:B------:R1:W4:Y:S03]  /*5380*/  SYNCS.PHASECHK.TRANS64.TRYWAIT P0, [R0+URZ+0x88], R3 ;  /* 0x00008803000075a7 */ /* 0x00032600080011ff */
[----:B----4-:R-:W-:Y:S05]  /*5390*/  @!P0 NANOSLEEP.SYNCS 0x989680 ;  /* 0x009896800000895d */ /* 0x010fea0003900000 */
[----:B------:R-:W4:Y:S02]  /*53a0*/  @!P0 SYNCS.PHASECHK.TRANS64 P0, [R0+URZ+0x88], R3 ;  /* 0x00008803000085a7 */ /* 0x000f2400080010ff */
[----:B--2-4-:R-:W-:Y:S05]  /*53b0*/  @P0 EXIT ;  /* 0x000000000000094d */ /* 0x014fea0003800000 */
[----:B------:R-:W-:Y:S05]  /*53c0*/  BRA `(.L_x_101) ;  /* 0xfffffffc00e87947 */ /* 0x000fea000383ffff */
.L_x_86:
[----:B------:R-:W-:-:S06]  /*53d0*/  UISETP.GE.AND UP1, UPT, UR10, 0x4, UPT ;  /* 0x000000040a00788c */ /* 0x000fcc000bf26270 */
[----:B------:R-:W-:-:S13]  /*53e0*/  PLOP3.LUT P0, PT, PT, PT, UP1, 0x80, 0x8 ;  /* 0x000000000008781c */ /* 0x000fda0003f0f018 */
[----:B------:R-:W-:Y:S05]  /*53f0*/  @!P0 EXIT ;  /* 0x000000000000894d */ /* 0x000fea0003800000 */
[----:B------:R-:W-:Y:S01]  /*5400*/  BAR.SYNC.DEFER_BLOCKING 0x6, 0xa0 ;  /* 0x0182800000007b1d */ /* 0x000fe20000010000 */
[C---:B------:R-:W-:Y:S01]  /*5410*/  IMAD.SHL.U32 R96, R104.reuse, 0x20, RZ ;  /* 0x0000002068607824 */ /* 0x040fe200078e00ff */
[----:B------:R-:W-:Y:S01]  /*5420*/  CS2R R100, SRZ ;  /* 0x0000000000647805 */ /* 0x000fe2000001ff00 */
[C---:B------:R-:W-:Y:S02]  /*5430*/  IMAD.SHL.U32 R4, R97.reuse, 0x200000, RZ ;  /* 0x0020000061047824 */ /* 0x040fe400078e00ff */
[C---:B------:R-:W-:Y:S01]  /*5440*/  IMAD.SHL.U32 R2, R104.reuse, 0x4, RZ ;  /* 0x0000000468027824 */ /* 0x040fe200078e00ff */
[----:B------:R-:W-:Y:S02]  /*5450*/  UMOV UR49, 0x400 ;  /* 0x0000040000317882 */ /* 0x000fe40000000000 */
[----:B------:R-:W1:Y:S01]  /*5460*/  LDC R93, c[0x0][0x370] ;  /* 0x0000dc00ff5d7b82 */ /* 0x000e620000000800 */
[----:B------:R-:W-:Y:S01]  /*5470*/  ULEA UR49, UR37, UR49, 0x18 ;  /* 0x0000003125317291 */ /* 0x000fe2000f8ec0ff */
[----:B------:R-:W-:Y:S01]  /*5480*/  IMAD.U32 R47, R104, 0x10000, RZ ;  /* 0x00010000682f7824 */ /* 0x000fe200078e00ff */
[C---:B------:R-:W-:Y:S01]  /*5490*/  LOP3.LUT R3, R96.reuse, 0x80, RZ, 0xc0, !PT ;  /* 0x0000008060037812 */ /* 0x040fe200078ec0ff */
[----:B------:R-:W-:Y:S01]  /*54a0*/  IMAD.SHL.U32 R6, R97, 0x400, RZ ;  /* 0x0000040061067824 */ /* 0x000fe200078e00ff */
[----:B------:R-:W-:Y:S01]  /*54b0*/  LOP3.LUT R95, R96, 0xb60, RZ, 0xc0, !PT ;  /* 0x00000b60605f7812 */ /* 0x000fe200078ec0ff */
[----:B------:R-:W-:Y:S01]  /*54c0*/  UIADD3 UR4, UPT, UPT, UR49, 0x4200, URZ ;  /* 0x0000420031047890 */ /* 0x000fe2000fffe0ff */
[----:B------:R-:W-:Y:S01]  /*54d0*/  LOP3.LUT R4, R4, 0x200000, RZ, 0xc0, !PT ;  /* 0x0020000004047812 */ /* 0x000fe200078ec0ff */
[----:B------:R-:W2:Y:S01]  /*54e0*/  LDC R42, c[0x0][0xb0c] ;  /* 0x0002c300ff2a7b82 */ /* 0x000ea20000000800 */
[----:B------:R-:W-:Y:S01]  /*54f0*/  LOP3.LUT R2, R3, 0x10, R2, 0xf8, !PT ;  /* 0x0000001003027812 */ /* 0x000fe200078ef802 */
[----:B------:R-:W-:Y:S01]  /*5500*/  IMAD.MOV.U32 R44, RZ, RZ, RZ ;  /* 0x000000ffff2c7224 */ /* 0x000fe200078e00ff */
[----:B------:R-:W-:Y:S01]  /*5510*/  LOP3.LUT R95, R95, 0x400, R6, 0xf8, !PT ;  /* 0x000004005f5f7812 */ /* 0x000fe200078ef806 */
[----:B------:R-:W-:Y:S01]  /*5520*/  IMAD.MOV.U32 R102, RZ, RZ, RZ ;  /* 0x000000ffff667224 */ /* 0x000fe200078e00ff */
[----:B------:R-:W-:Y:S01]  /*5530*/  LOP3.LUT R47, R4, 0x400000, R47, 0xf8, !PT ;  /* 0x00400000042f7812 */ /* 0x000fe200078ef82f */
[----:B------:R-:W-:Y:S01]  /*5540*/  IMAD.MOV.U32 R107, RZ, RZ, RZ ;  /* 0x000000ffff6b7224 */ /* 0x000fe200078e00ff */
[----:B------:R-:W-:Y:S01]  /*5550*/  LOP3.LUT P0, RZ, R96, 0x80, RZ, 0xc0, !PT ;  /* 0x0000008060ff7812 */ /* 0x000fe2000780c0ff */
[----:B------:R-:W3:Y:S01]  /*5560*/  LDC R92, c[0x0][0xb20] ;  /* 0x0002c800ff5c7b82 */ /* 0x000ee20000000800 */
[----:B------:R-:W4:Y:S01]  /*5570*/  LDS R0, [UR49+0x150] ;  /* 0x00015031ff007984 */ /* 0x000f220008000800 */
[----:B------:R-:W-:Y:S01]  /*5580*/  LOP3.LUT R95, R95, R2, RZ, 0xfc, !PT ;  /* 0x000000025f5f7212 */ /* 0x000fe200078efcff */
[----:B------:R-:W-:Y:S01]  /*5590*/  IMAD.MOV.U32 R99, RZ, RZ, RZ ;  /* 0x000000ffff637224 */ /* 0x000fe200078e00ff */
[----:B------:R-:W-:Y:S01]  /*55a0*/  P2R R2, PR, RZ, 0x1 ;  /* 0x00000001ff027803 */ /* 0x000fe20000000000 */
[----:B------:R-:W-:Y:S01]  /*55b0*/  IMAD.U32 R103, RZ, RZ, UR4 ;  /* 0x00000004ff677e24 */ /* 0x000fe2000f8e00ff */
[----:B------:R-:W-:Y:S01]  /*55c0*/  LOP3.LUT R104, R104, 0x60, RZ, 0xc0, !PT ;  /* 0x0000006068687812 */ /* 0x000fe200078ec0ff */
[----:B------:R-:W1:Y:S01]  /*55d0*/  LDCU.64 UR52, c[0x0][0x348] ;  /* 0x00006900ff3477ac */ /* 0x000e620008000a00 */
[----:B------:R-:W1:Y:S01]  /*55e0*/  LDC R41, c[0x0][0xb30] ;  /* 0x0002cc00ff297b82 */ /* 0x000e620000000800 */
[----:B------:R-:W1:Y:S01]  /*55f0*/  LDCU.64 UR38, c[0x0][0x888] ;  /* 0x00011100ff2677ac */ /* 0x000e620008000a00 */
[----:B------:R-:W1:Y:S06]  /*5600*/  LDCU.64 UR44, c[0x0][0x890] ;  /* 0x00011200ff2c77ac */ /* 0x000e6c0008000a00 */
[----:B------:R-:W1:Y:S01]  /*5610*/  LDC.64 R88, c[0x0][0xb10] ;  /* 0x0002c400ff587b82 */ /* 0x000e620000000a00 */
[----:B------:R-:W-:-:S07]  /*5620*/  UIADD3 UR48, UPT, UPT, UR49, 0x200, URZ ;  /* 0x0000020031307890 */ /* 0x000fce000fffe0ff */
[----:B------:R-:W1:Y:S08]  /*5630*/  LDC.64 R38, c[0x0][0xb18] ;  /* 0x0002c600ff267b82 */ /* 0x000e700000000a00 */
[----:B------:R-:W1:Y:S08]  /*5640*/  LDC.64 R36, c[0x0][0xb28] ;  /* 0x0002ca00ff247b82 */ /* 0x000e700000000a00 */
[----:B------:R-:W1:Y:S01]  /*5650*/  LDC.64 R86, c[0x0][0x8b0] ;  /* 0x00022c00ff567b82 */ /* 0x000e620000000a00 */
[----:B----4-:R-:W-:-:S07]  /*5660*/  IMAD.IADD R47, R0, 0x1, R47 ;  /* 0x00000001002f7824 */ /* 0x010fce00078e022f */
[----:B------:R-:W4:Y:S08]  /*5670*/  LDC.64 R84, c[0x0][0x8a8] ;  /* 0x00022a00ff547b82 */ /* 0x000f300000000a00 */
[----:B--23--:R-:W1:Y:S02]  /*5680*/  LDC R94, c[0x0][0x374] ;  /* 0x0000dd00ff5e7b82 */ /* 0x00ce640000000800 */
.L_x_143:
[----:B------:R-:W-:Y:S02]  /*5690*/  LEA R0, R107, UR49, 0x3 ;  /* 0x000000316b007c11 */ /* 0x000fe4000f8e18ff */
[----:B------:R-:W-:Y:S02]  /*56a0*/  SHF.L.U32 R3, R101, 0x1f, RZ ;  /* 0x0000001f65037819 */ /* 0x000fe400000006ff */
[----:B------:R-:W-:Y:S02]  /*56b0*/  LEA R16, R107, UR49, 0x4 ;  /* 0x000000316b107c11 */ /* 0x000fe4000f8e20ff */
[----:B--2---:R-:W2:Y:S02]  /*56c0*/  SYNCS.PHASECHK.TRANS64.TRYWAIT P0, [R0+URZ+0xa0], R3 ;  /* 0x0000a003000075a7 */ /* 0x004ea400080011ff */
[----:B--2---:R-:W-:Y:S05]  /*56d0*/  @!P0 BRA `(.L_x_102) ;  /* 0x0000004c00d88947 */ /* 0x004fea0003800000 */
.L_x_192:
[----:B------:R-:W3:Y:S01]  /*56e0*/  LDC.64 R12, c[0x0][0xb10] ;  /* 0x0002c400ff0c7b82 */ /* 0x000ee20000000a00 */
[----:B------:R-:W4:Y:S01]  /*56f0*/  LDS.128 R16, [R16+0x130] ;  /* 0x0001300010107984 */ /* 0x000f220000000c00 */
[----:B-1----:R-:W-:Y:S01]  /*5700*/  ISETP.NE.AND P1, PT, R41, 0x1, PT ;  /* 0x000000012900780c */ /* 0x002fe20003f25270 */
[----:B--2---:R-:W-:Y:S01]  /*5710*/  VIADD R0, R0, 0xb0 ;  /* 0x000000b000007836 */ /* 0x004fe20000000000 */
[----:B------:R-:W-:Y:S04]  /*5720*/  ISETP.GE.AND P0, PT, R40, 0x1, PT ;  /* 0x000000012800780c */ /* 0x000fe80003f06270 */
[----:B------:R-:W1:Y:S01]  /*5730*/  LDC.64 R10, c[0x0][0xb18] ;  /* 0x0002c600ff0a7b82 */ /* 0x000e620000000a00 */
[----:B------:R-:W-:Y:S01]  /*5740*/  PRMT R0, RZ, 0x654, R0 ;  /* 0x00000654ff007816 */ /* 0x000fe20000000000 */
[----:B------:R-:W-:Y:S01]  /*5750*/  @!PT LDS RZ, [RZ] ;  /* 0x00000000fffff984 */ /* 0x000fe20000000800 */
[----:B------:R-:W-:Y:S01]  /*5760*/  @!PT LDS RZ, [RZ] ;  /* 0x00000000fffff984 */ /* 0x000fe20000000800 */
[----:B------:R-:W-:Y:S01]  /*5770*/  @!PT LDS RZ, [RZ] ;  /* 0x00000000fffff984 */ /* 0x000fe20000000800 */
[----:B------:R-:W-:Y:S01]  /*5780*/  @!PT LDS RZ, [RZ] ;  /* 0x00000000fffff984 */ /* 0x000fe20000000800 */
[----:B------:R2:W-:Y:S06]  /*5790*/  MEMBAR.ALL.CTA ;  /* 0x0000000000007992 */ /* 0x0005ec0000008000 */
[----:B--2---:R-:W2:Y:S01]  /*57a0*/  FENCE.VIEW.ASYNC.S ;  /* 0x00000000000073c6 */ /* 0x004ea20000000000 */
[----:B------:R-:W1:Y:S08]  /*57b0*/  @!P1 LDC R14, c[0x0][0xb20] ;  /* 0x0002c800ff0e9b82 */ /* 0x000e700000000800 */
[----:B------:R-:W1:Y:S01]  /*57c0*/  @!P1 LDC R9, c[0x0][0xb0c] ;  /* 0x0002c300ff099b82 */ /* 0x000e620000000800 */
[----:B--2---:R2:W-:Y:S01]  /*57d0*/  SYNCS.ARRIVE.TRANS64.RED.A1T0 RZ, [R0+URZ], RZ ;  /* 0x000000ff00ff79a7 */ /* 0x0045e200081004ff */
[----:B----4-:R-:W-:Y:S04]  /*57e0*/  LOP3.LUT P4, RZ, R18, 0x1, RZ, 0xc0, !PT ;  /* 0x0000000112ff7812 */ /* 0x010fe8000788c0ff */
[----:B------:R-:W-:Y:S09]  /*57f0*/  P2R R105, PR, RZ, 0x10 ;  /* 0x00000010ff697803 */ /* 0x000ff20000000000 */
[----:B------:R-:W-:Y:S02]  /*5800*/  @P4 MOV R45, R16 ;  /* 0x00000010002d4202 */ /* 0x000fe40000000f00 */
[----:B------:R-:W-:Y:S01]  /*5810*/  @P4 LOP3.LUT R43, R17, 0xffff, RZ, 0xc0, !PT ;  /* 0x0000ffff112b4812 */ /* 0x000fe200078ec0ff */
[----:B--23--:R-:W-:Y:S06]  /*5820*/  @!P0 BRA `(.L_x_103) ;  /* 0x0000000000a48947 */ /* 0x00cfec0003800000 */
[----:B------:R-:W-:Y:S01]  /*5830*/  IMAD.HI.U32 R23, R94, R39, RZ ;  /* 0x000000275e177227 */ /* 0x000fe200078e00ff */
[----:B------:R-:W-:Y:S02]  /*5840*/  ISETP.NE.AND P0, PT, R38, 0x1, PT ;  /* 0x000000012600780c */ /* 0x000fe40003f05270 */
[----:B------:R-:W-:Y:S01]  /*5850*/  ISETP.NE.AND P2, PT, R40, 0x1, PT ;  /* 0x000000012800780c */ /* 0x000fe20003f45270 */
[----:B------:R-:W-:Y:S01]  /*5860*/  IMAD.HI.U32 R22, R93, R88, RZ ;  /* 0x000000585d167227 */ /* 0x000fe200078e00ff */
[----:B------:R-:W-:Y:S02]  /*5870*/  SHF.R.U32.HI R23, RZ, R92, R23 ;  /* 0x0000005cff177219 */ /* 0x000fe40000011617 */
[----:B------:R-:W-:Y:S01]  /*5880*/  ISETP.NE.AND P3, PT, R42, 0x1, PT ;  /* 0x000000012a00780c */ /* 0x000fe20003f65270 */
[----:B------:R-:W-:Y:S01]  /*5890*/  IMAD.HI.U32 R26, R45, R88, RZ ;  /* 0x000000582d1a7227 */ /* 0x000fe200078e00ff */
[----:B------:R-:W-:Y:S02]  /*58a0*/  SHF.R.U32.HI R22, RZ, R89, R22 ;  /* 0x00000059ff167219 */ /* 0x000fe40000011616 */
[----:B------:R-:W-:Y:S01]  /*58b0*/  SEL R3, R94, R23, !P0 ;  /* 0x000000175e037207 */ /* 0x000fe20004000000 */
[----:B------:R-:W-:Y:S01]  /*58c0*/  IMAD.HI.U32 R23, R43, R39, RZ ;  /* 0x000000272b177227 */ /* 0x000fe200078e00ff */
[----:B------:R-:W-:Y:S02]  /*58d0*/  SEL R7, R93, R22, !P3 ;  /* 0x000000165d077207 */ /* 0x000fe40005800000 */
[----:B------:R-:W-:Y:S01]  /*58e0*/  SHF.R.U32.HI R26, RZ, R89, R26 ;  /* 0x00000059ff1a7219 */ /* 0x000fe2000001161a */
[-C--:B------:R-:W-:Y:S04]  /*58f0*/  IMAD.HI.U32 R22, R3, R36.reuse, RZ ;  /* 0x0000002403167227 */ /* 0x080fe800078e00ff */
[----:B------:R-:W-:Y:S01]  /*5900*/  IMAD.HI.U32 R24, R7, R36, RZ ;  /* 0x0000002407187227 */ /* 0x000fe200078e00ff */
[-C--:B------:R-:W-:Y:S02]  /*5910*/  @P2 SHF.R.U32.HI R3, RZ, R37.reuse, R22 ;  /* 0x00000025ff032219 */ /* 0x080fe40000011616 */
[----:B------:R-:W-:Y:S02]  /*5920*/  SHF.R.U32.HI R22, RZ, R92, R23 ;  /* 0x0000005cff167219 */ /* 0x000fe40000011617 */
[----:B------:R-:W-:Y:S01]  /*5930*/  @P2 SHF.R.U32.HI R7, RZ, R37, R24 ;  /* 0x00000025ff072219 */ /* 0x000fe20000011618 */
[C---:B------:R-:W-:Y:S01]  /*5940*/  IMAD R2, R40.reuse, R3, RZ ;  /* 0x0000000328027224 */ /* 0x040fe200078e02ff */
[----:B------:R-:W-:Y:S02]  /*5950*/  SEL R5, R43, R22, !P0 ;  /* 0x000000162b057207 */ /* 0x000fe40004000000 */
[----:B------:R-:W-:Y:S01]  /*5960*/  SEL R3, R45, R26, !P3 ;  /* 0x0000001a2d037207 */ /* 0x000fe20005800000 */
[----:B------:R-:W-:Y:S01]  /*5970*/  IMAD R4, R40, R7, RZ ;  /* 0x0000000728047224 */ /* 0x000fe200078e02ff */
[C---:B------:R-:W-:Y:S01]  /*5980*/  ISETP.GE.AND P0, PT, R5.reuse, R2, PT ;  /* 0x000000020500720c */ /* 0x040fe20003f06270 */
[----:B------:R-:W-:Y:S03]  /*5990*/  IMAD.HI.U32 R6, R5, R36, RZ ;  /* 0x0000002405067227 */ /* 0x000fe600078e00ff */
[----:B------:R-:W-:Y:S01]  /*59a0*/  ISETP.GE.OR P0, PT, R3, R4, P0 ;  /* 0x000000040300720c */ /* 0x000fe20000706670 */
[----:B------:R-:W-:Y:S01]  /*59b0*/  IMAD.MOV R4, RZ, RZ, -R3 ;  /* 0x000000ffff047224 */ /* 0x000fe200078e0a03 */
[-C--:B------:R-:W-:Y:S03]  /*59c0*/  SHF.R.U32.HI R6, RZ, R37.reuse, R6 ;  /* 0x00000025ff067219 */ /* 0x080fe60000011606 */
[----:B------:R-:W-:Y:S01]  /*59d0*/  IMAD R45, R42, R4, R45 ;  /* 0x000000042a2d7224 */ /* 0x000fe200078e022d */
[----:B------:R-:W-:Y:S05]  /*59e0*/  SEL R15, R5, R6, !P2 ;  /* 0x00000006050f7207 */ /* 0x000fea0005000000 */
[----:B------:R-:W-:Y:S02]  /*59f0*/  IMAD.MOV R6, RZ, RZ, -R15 ;  /* 0x000000ffff067224 */ /* 0x000fe400078e0a0f */
[C---:B------:R-:W-:Y:S04]  /*5a00*/  @!P0 IMAD.HI.U32 R2, R3.reuse, R36, RZ ;  /* 0x0000002403028227 */ /* 0x040fe800078e00ff */
[----:B------:R-:W-:Y:S01]  /*5a10*/  IMAD R6, R40, R6, R5 ;  /* 0x0000000628067224 */ /* 0x000fe200078e0205 */
[----:B------:R-:W-:Y:S04]  /*5a20*/  @!P0 SHF.R.U32.HI R2, RZ, R37, R2 ;  /* 0x00000025ff028219 */ /* 0x000fe80000011602 */
[----:B------:R-:W-:Y:S02]  /*5a30*/  @!P0 SEL R0, R3, R2, !P2 ;  /* 0x0000000203008207 */ /* 0x000fe40005000000 */
[----:B------:R-:W-:Y:S02]  /*5a40*/  IADD3 R2, PT, PT, -R5, RZ, RZ ;  /* 0x000000ff05027210 */ /* 0x000fe40007ffe1ff */
[----:B------:R-:W-:Y:S01]  /*5a50*/  @!P0 IADD3 R8, PT, PT, R15, -R0, RZ ;  /* 0x800000000f088210 */ /* 0x000fe20007ffe0ff */
[----:B------:R-:W-:Y:S02]  /*5a60*/  @!P0 IMAD R0, R7, R6, R0 ;  /* 0x0000000607008224 */ /* 0x000fe400078e0200 */
[----:B------:R-:W-:Y:S02]  /*5a70*/  IMAD R43, R38, R2, R43 ;  /* 0x00000002262b7224 */ /* 0x000fe400078e022b */
[----:B------:R-:W-:Y:S02]  /*5a80*/  @!P0 IMAD R5, R8, R40, R3 ;  /* 0x0000002808058224 */ /* 0x000fe400078e0203 */
[----:B------:R-:W-:Y:S04]  /*5a90*/  @!P0 IMAD.MOV.U32 R3, RZ, RZ, R0 ;  /* 0x000000ffff038224 */ /* 0x000fe800078e0000 */
[----:B------:R-:W-:Y:S02]  /*5aa0*/  IMAD R45, R3, R42, R45 ;  /* 0x0000002a032d7224 */ /* 0x000fe400078e022d */
[----:B------:R-:W-:Y:S07]  /*5ab0*/  IMAD R43, R5, R38, R43 ;  /* 0x00000026052b7224 */ /* 0x000fee00078e022b */
.L_x_103:
[----:B-1----:R-:W-:Y:S01]  /*5ac0*/  @!P1 ISETP.NE.AND P0, PT, R10, 0x1, PT ;  /* 0x000000010a00980c */ /* 0x002fe20003f05270 */
[----:B------:R-:W-:Y:S01]  /*5ad0*/  @!P1 IMAD.HI.U32 R0, R45, R12, RZ ;  /* 0x0000000c2d009227 */ /* 0x000fe200078e00ff */
[----:B------:R-:W-:Y:S01]  /*5ae0*/  @!P1 ISETP.NE.AND P2, PT, R9, 0x1, PT ;  /* 0x000000010900980c */ /* 0x000fe20003f45270 */
[----:B------:R-:W-:Y:S01]  /*5af0*/  ULOP3.LUT UP0, URZ, UR48, 0x90, URZ, 0xc0, !UPT ;  /* 0x0000009030ff7892 */ /* 0x000fe2000f80c0ff */
[----:B------:R-:W-:Y:S01]  /*5b00*/  R2UR UR42, R21 ;  /* 0x00000000152a72ca */ /* 0x000fe200000e0000 */
[----:B------:R-:W-:Y:S01]  /*5b10*/  @!P1 IMAD.HI.U32 R3, R43, R11, RZ ;  /* 0x0000000b2b039227 */ /* 0x000fe200078e00ff */
[----:B------:R-:W-:Y:S02]  /*5b20*/  @!P1 SHF.R.U32.HI R0, RZ, R13, R0 ;  /* 0x0000000dff009219 */ /* 0x000fe40000011600 */
[----:B------:R-:W-:Y:S01]  /*5b30*/  R2UR UR41, R20 ;  /* 0x00000000142972ca */ /* 0x000fe200000e0000 */
[----:B------:R-:W-:Y:S01]  /*5b40*/  VIADD R107, R107, 0x1 ;  /* 0x000000016b6b7836 */ /* 0x000fe20000000000 */
[----:B------:R-:W-:Y:S02]  /*5b50*/  @!P1 SHF.R.U32.HI R2, RZ, R14, R3 ;  /* 0x0000000eff029219 */ /* 0x000fe40000011603 */
[----:B------:R-:W-:Y:S02]  /*5b60*/  @!P1 SEL R3, R45, R0, !P2 ;  /* 0x000000002d039207 */ /* 0x000fe40005000000 */
[----:B------:R-:W-:Y:S02]  /*5b70*/  @!P1 SEL R2, R43, R2, !P0 ;  /* 0x000000022b029207 */ /* 0x000fe40004000000 */
[----:B------:R-:W-:Y:S01]  /*5b80*/  @P4 SHF.R.U32.HI R98, RZ, 0x10, R17 ;  /* 0x00000010ff624819 */ /* 0x000fe20000011611 */
[----:B------:R-:W-:Y:S02]  /*5b90*/  USHF.L.U32 UR42, UR42, 0x6, URZ ;  /* 0x000000062a2a7899 */ /* 0x000fe400080006ff */
[----:B------:R-:W-:Y:S02]  /*5ba0*/  @!P1 IMAD.IADD R0, R2, 0x1, -R3 ;  /* 0x0000000102009824 */ /* 0x000fe400078e0a03 */
[----:B------:R-:W-:Y:S01]  /*5bb0*/  @!P1 IMAD.IADD R2, R3, 0x1, -R2 ;  /* 0x0000000103029824 */ /* 0x000fe200078e0a02 */
[----:B------:R-:W-:Y:S01]  /*5bc0*/  USHF.L.U32 UR41, UR41, 0x8, URZ ;  /* 0x0000000829297899 */ /* 0x000fe200080006ff */
[----:B------:R-:W-:Y:S02]  /*5bd0*/  @!P1 IMAD R45, R0, R9, R45 ;  /* 0x00000009002d9224 */ /* 0x000fe400078e022d */
[----:B------:R-:W-:Y:S01]  /*5be0*/  @!P1 IMAD R43, R2, R10, R43 ;  /* 0x0000000a022b9224 */ /* 0x000fe200078e022b */
[----:B------:R-:W-:Y:S08]  /*5bf0*/  BRA.U !UP0, `(.L_x_104) ;  /* 0x0000000108407547 */ /* 0x000ff0000b800000 */
[----:B------:R-:W1:Y:S01]  /*5c00*/  LDCU.64 UR8, c[0x4][0x88] ;  /* 0x01001100ff0877ac */ /* 0x000e620008000a00 */
[----:B------:R-:W-:Y:S01]  /*5c10*/  MOV R3, 0x0 ;  /* 0x0000000000037802 */ /* 0x000fe20000000f00 */
[----:B------:R-:W-:Y:S02]  /*5c20*/  HFMA2 R12, -RZ, RZ, 0, 5.9604644775390625e-08 ;  /* 0x00000001ff0c7431 */ /* 0x000fe400000001ff */
[----:B------:R-:W-:Y:S02]  /*5c30*/  IMAD.MOV.U32 R8, RZ, RZ, 0x70 ;  /* 0x00000070ff087424 */ /* 0x000fe400078e00ff */
[----:B------:R-:W-:Y:S01]  /*5c40*/  IMAD.MOV.U32 R13, RZ, RZ, RZ ;  /* 0x000000ffff0d7224 */ /* 0x000fe200078e00ff */
[----:B------:R-:W2:Y:S01]  /*5c50*/  LDCU.64 UR6, c[0x4][0x90] ;  /* 0x01001200ff0677ac */ /* 0x000ea20008000a00 */
[----:B------:R-:W3:Y:S01]  /*5c60*/  LDC.64 R2, c[0x4][R3] ;  /* 0x0100000003027b82 */ /* 0x000ee20000000a00 */
[----:B------:R-:W4:Y:S01]  /*5c70*/  LDCU.64 UR4, c[0x4][0x8] ;  /* 0x01000100ff0477ac */ /* 0x000f220008000a00 */
[----:B-1----:R-:W-:Y:S01]  /*5c80*/  MOV R5, UR9 ;  /* 0x0000000900057c02 */ /* 0x002fe20008000f00 */
[----:B------:R-:W-:Y:S01]  /*5c90*/  IMAD.U32 R4, RZ, RZ, UR8 ;  /* 0x00000008ff047e24 */ /* 0x000fe2000f8e00ff */
[----:B--2---:R-:W-:Y:S01]  /*5ca0*/  MOV R7, UR7 ;  /* 0x0000000700077c02 */ /* 0x004fe20008000f00 */
[----:B------:R-:W-:Y:S01]  /*5cb0*/  IMAD.U32 R6, RZ, RZ, UR6 ;  /* 0x00000006ff067e24 */ /* 0x000fe2000f8e00ff */
[----:B----4-:R-:W-:Y:S01]  /*5cc0*/  MOV R11, UR5 ;  /* 0x00000005000b7c02 */ /* 0x010fe20008000f00 */
[----:B------:R-:W-:Y:S02]  /*5cd0*/  IMAD.U32 R10, RZ, RZ, UR4 ;  /* 0x00000004ff0a7e24 */ /* 0x000fe4000f8e00ff */
[----:B------:R-:W-:Y:S07]  /*5ce0*/  LEPC R20, `(.L_x_104) ;  /* 0x000000001014794e */ /* 0x000fee0000000000 */
[----:B---3-5:R-:W-:Y:S05]  /*5cf0*/  CALL.ABS.NOINC R2 ;  /* 0x0000000002007343 */ /* 0x028fea0003c00000 */
.L_x_104:
[----:B------:R-:W-:Y:S01]  /*5d00*/  LOP3.LUT P0, RZ, R103, 0x90, RZ, 0xc0, !PT ;  /* 0x0000009067ff7812 */ /* 0x000fe2000780c0ff */
[----:B------:R-:W-:Y:S11]  /*5d10*/  BSSY.RECONVERGENT B6, `(.L_x_105) ;  /* 0x0000013000067945 */ /* 0x000ff60003800200 */
[----:B------:R-:W-:Y:S01]  /*5d20*/  @!UPT UIADD3 URZ, UPT, UPT, URZ, URZ, URZ ;  /* 0x000000fffffff290 */ /* 0x000fe2000fffe0ff */
[----:B------:R-:W-:Y:S05]  /*5d30*/  @!P0 BRA `(.L_x_106) ;  /* 0x0000000000408947 */ /* 0x000fea0003800000 */
        /* <DEDUP_REMOVED lines=16> */
.L_x_106:
[----:B------:R-:W-:Y:S05]  /*5e40*/  BSYNC.RECONVERGENT B6 ;  /* 0x0000000000067941 */ /* 0x000fea0003800200 */
.L_x_105:
[----:B------:R-:W-:Y:S01]  /*5e50*/  ISETP.NE.U32.AND P4, PT, R86, RZ, PT ;  /* 0x000000ff5600720c */ /* 0x000fe20003f85070 */
[----:B------:R-:W-:Y:S01]  /*5e60*/  UISETP.NE.AND UP2, UPT, UR50, URZ, UPT ;  /* 0x000000ff3200728c */ /* 0x000fe2000bf45270 */
[----:B------:R-:W-:Y:S01]  /*5e70*/  ISETP.NE.U32.AND P3, PT, RZ, UR38, PT ;  /* 0x00000026ff007c0c */ /* 0x000fe2000bf65070 */
[----:B------:R-:W-:Y:S01]  /*5e80*/  UISETP.NE.U32.AND UP1, UPT, UR44, URZ, UPT ;  /* 0x000000ff2c00728c */ /* 0x000fe2000bf25070 */
[----:B------:R-:W-:Y:S01]  /*5e90*/  ISETP.NE.AND.EX P4, PT, R87, RZ, PT, P4 ;  /* 0x000000ff5700720c */ /* 0x000fe20003f85340 */
[----:B------:R-:W-:Y:S01]  /*5ea0*/  UPLOP3.LUT UP0, UPT, UPT, UPT, UPT, 0x40, 0x4 ;  /* 0x000000000004789c */ /* 0x000fe20003f0e870 */
[----:B------:R-:W-:Y:S01]  /*5eb0*/  ISETP.NE.AND.EX P3, PT, RZ, UR39, PT, P3 ;  /* 0x00000027ff007c0c */ /* 0x000fe2000bf65330 */
[----:B------:R-:W-:Y:S01]  /*5ec0*/  UISETP.NE.AND.EX UP1, UPT, UR45, URZ, UPT, UP1 ;  /* 0x000000ff2d00728c */ /* 0x000fe2000bf25310 */
[----:B------:R-:W-:Y:S04]  /*5ed0*/  PLOP3.LUT P1, PT, PT, PT, UP2, 0x80, 0x8 ;  /* 0x000000000008781c */ /* 0x000fe80003f2f028 */
[----:B------:R-:W-:Y:S06]  /*5ee0*/  @UP2 UPLOP3.LUT UP0, UPT, UPT, UPT, UP1, 0x80, 0x8 ;  /* 0x000000000008289c */ /* 0x000fec0003f0f010 */
[----:B------:R-:W-:Y:S01]  /*5ef0*/  PLOP3.LUT P0, PT, PT, PT, UP0, 0x80, 0x8 ;  /* 0x000000000008781c */ /* 0x000fe20003f0f008 */
[----:B------:R-:W-:Y:S01]  /*5f00*/  @!UPT UIADD3 URZ, UPT, UPT, URZ, URZ, URZ ;  /* 0x000000fffffff290 */ /* 0x000fe2000fffe0ff */
[----:B------:R-:W-:Y:S11]  /*5f10*/  BRA.U !UP1, `(.L_x_107) ;  /* 0x0000000109387547 */ /* 0x000ff6000b800000 */
[----:B------:R-:W-:Y:S01]  /*5f20*/  UISETP.NE.U32.AND UP0, UPT, UR38, URZ, UPT ;  /* 0x000000ff2600728c */ /* 0x000fe2000bf05070 */
[----:B------:R-:W-:Y:S02]  /*5f30*/  HFMA2 R0, -RZ, RZ, 0, 5.9604644775390625e-08 ;  /* 0x00000001ff007431 */ /* 0x000fe400000001ff */
[----:B------:R-:W-:Y:S01]  /*5f40*/  IMAD.MOV.U32 R91, RZ, RZ, 0x1 ;  /* 0x00000001ff5b7424 */ /* 0x000fe200078e00ff */
[----:B------:R-:W-:Y:S06]  /*5f50*/  UISETP.NE.AND.EX UP0, UPT, UR39, URZ, UPT, UP0 ;  /* 0x000000ff2700728c */ /* 0x000fec000bf05300 */
[----:B------:R-:W-:Y:S05]  /*5f60*/  PLOP3.LUT P2, PT, PT, PT, UP0, 0x80, 0x8 ;  /* 0x000000000008781c */ /* 0x000fea0003f4f008 */
[----:B------:R-:W1:Y:S01]  /*5f70*/  @UP0 LDCU.64 UR6, c[0x0][0x888] ;  /* 0x00011100ff0607ac */ /* 0x000e620008000a00 */
[----:B------:R-:W-:Y:S07]  /*5f80*/  @UP0 UIMAD UR4, UR36, UR44, URZ ;  /* 0x0000002c240402a4 */ /* 0x000fee000f8e02ff */
[----:B------:R-:W-:Y:S01]  /*5f90*/  @!P2 PRMT R91, R0, 0x7610, R91 ;  /* 0x00007610005ba816 */ /* 0x000fe2000000005b */
[----:B-1----:R-:W-:Y:S03]  /*5fa0*/  @UP0 UIMAD.WIDE UR6, UR4, 0x4, UR6 ;  /* 0x00000004040608a5 */ /* 0x002fe6000f8e0206 */
[----:B------:R-:W1:Y:S03]  /*5fb0*/  @!UP0 LDCU UR4, c[0x0][0x880] ;  /* 0x00011000ff0487ac */ /* 0x000e660008000800 */
[----:B------:R-:W-:Y:S01]  /*5fc0*/  IMAD.U32 R2, RZ, RZ, UR6 ;  /* 0x00000006ff027e24 */ /* 0x000fe2000f8e00ff */
[----:B------:R-:W-:Y:S05]  /*5fd0*/  MOV R3, UR7 ;  /* 0x0000000700037c02 */ /* 0x000fea0008000f00 */
[----:B-----5:R2:W5:Y:S02]  /*5fe0*/  @P2 LDG.E R50, desc[UR46][R2.64] ;  /* 0x0000002e02322981 */ /* 0x020564000c1e1900 */
[----:B-12---:R-:W-:Y:S02]  /*5ff0*/  @!P2 IMAD.U32 R50, RZ, RZ, UR4 ;  /* 0x00000004ff32ae24 */ /* 0x006fe4000f8e00ff */
.L_x_107:
[----:B------:R-:W-:Y:S05]  /*6000*/  @!P4 BRA `(.L_x_108) ;  /* 0x000000000020c947 */ /* 0x000fea0003800000 */
[----:B------:R-:W-:Y:S04]  /*6010*/  ISETP.NE.U32.AND P2, PT, R84, RZ, PT ;  /* 0x000000ff5400720c */ /* 0x000fe80003f45070 */
[----:B------:R-:W-:Y:S11]  /*6020*/  ISETP.NE.AND.EX P2, PT, R85, RZ, PT, P2 ;  /* 0x000000ff5500720c */ /* 0x000ff60003f45320 */
[----:B------:R-:W-:Y:S02]  /*6030*/  @!UPT UIADD3 URZ, UPT, UPT, URZ, URZ, URZ ;  /* 0x000000fffffff290 */ /* 0x000fe4000fffe0ff */
[----:B------:R-:W1:Y:S01]  /*6040*/  @P2 LDC.64 R2, c[0x0][0x8a8] ;  /* 0x00022a00ff022b82 */ /* 0x000e620000000a00 */
[----:B------:R-:W-:Y:S04]  /*6050*/  @P2 IMAD R0, R86, UR36, RZ ;  /* 0x0000002456002c24 */ /* 0x000fe8000f8e02ff */
[----:B-1----:R-:W-:Y:S05]  /*6060*/  @P2 IMAD.WIDE R2, R0, 0x4, R2 ;  /* 0x0000000400022825 */ /* 0x002fea00078e0202 */
[----:B-----5:R1:W5:Y:S02]  /*6070*/  @P2 LDG.E R46, desc[UR46][R2.64] ;  /* 0x0000002e022e2981 */ /* 0x020364000c1e1900 */
[----:B-1----:R-:W2:Y:S02]  /*6080*/  @!P2 LDC R46, c[0x0][0x8a0] ;  /* 0x00022800ff2eab82 */ /* 0x002ea40000000800 */
.L_x_108:
[----:B-----5:R-:W-:Y:S01]  /*6090*/  ISETP.NE.AND P2, PT, R50, RZ, PT ;  /* 0x000000ff3200720c */ /* 0x020fe20003f45270 */
[----:B------:R-:W-:Y:S01]  /*60a0*/  BSSY B1, `(.L_x_109) ;  /* 0x0000040000017945 */ /* 0x000fe20003800000 */
[----:B------:R-:W-:Y:S01]  /*60b0*/  SEL R7, RZ, 0xffffffff, P3 ;  /* 0xffffffffff077807 */ /* 0x000fe20001800000 */
[----:B------:R-:W-:Y:S01]  /*60c0*/  IMAD.MOV.U32 R64, RZ, RZ, 0x1 ;  /* 0x00000001ff407424 */ /* 0x000fe200078e00ff */
[----:B------:R-:W-:Y:S01]  /*60d0*/  LOP3.LUT P3, RZ, R91, 0xff, RZ, 0xc0, !PT ;  /* 0x000000ff5bff7812 */ /* 0x000fe2000786c0ff */
[----:B------:R-:W-:Y:S01]  /*60e0*/  IMAD R48, R44, 0x80, R47 ;  /* 0x000000802c307824 */ /* 0x000fe200078e022f */
[----:B------:R-:W-:Y:S02]  /*60f0*/  @P1 SEL R0, RZ, 0xffffffff, P2 ;  /* 0xffffffffff001807 */ /* 0x000fe40001000000 */
[----:B------:R-:W-:Y:S02]  /*6100*/  CS2R R62, SRZ ;  /* 0x00000000003e7805 */ /* 0x000fe4000001ff00 */
[----:B------:R-:W-:Y:S02]  /*6110*/  LEA R3, R100, UR49, 0x3 ;  /* 0x0000003164037c11 */ /* 0x000fe4000f8e18ff */
[----:B------:R-:W-:Y:S02]  /*6120*/  CS2R R60, SRZ ;  /* 0x00000000003c7805 */ /* 0x000fe4000001ff00 */
[----:B------:R-:W-:Y:S02]  /*6130*/  @P0 SEL R0, R7, R0, !P3 ;  /* 0x0000000007000207 */ /* 0x000fe40005800000 */
[----:B------:R-:W-:Y:S02]  /*6140*/  CS2R R58, SRZ ;  /* 0x00000000003a7805 */ /* 0x000fe4000001ff00 */
[----:B------:R-:W-:Y:S02]  /*6150*/  LEA R106, R44, UR49, 0x3 ;  /* 0x000000312c6a7c11 */ /* 0x000fe4000f8e18ff */
[----:B------:R-:W-:Y:S02]  /*6160*/  CS2R R56, SRZ ;  /* 0x0000000000387805 */ /* 0x000fe4000001ff00 */
[----:B------:R-:W-:Y:S02]  /*6170*/  @P1 LOP3.LUT R0, R0, 0x1, RZ, 0xc0, !PT ;  /* 0x0000000100001812 */ /* 0x000fe400078ec0ff */
[----:B------:R-:W-:Y:S02]  /*6180*/  SHF.L.U32 R5, R102, 0x1f, RZ ;  /* 0x0000001f66057819 */ /* 0x000fe400000006ff */
[----:B------:R-:W-:Y:S02]  /*6190*/  ISETP.NE.U32.OR P5, PT, R0, 0x1, !P1 ;  /* 0x000000010000780c */ /* 0x000fe40004fa5470 */
[----:B------:R-:W-:Y:S02]  /*61a0*/  SEL R0, RZ, 0xffffffff, P2 ;  /* 0xffffffffff007807 */ /* 0x000fe40001000000 */
[----:B------:R-:W-:Y:S02]  /*61b0*/  PLOP3.LUT P2, PT, PT, PT, UP1, 0x80, 0x8 ;  /* 0x000000000008781c */ /* 0x000fe40003f4f018 */
[----:B------:R-:W-:Y:S07]  /*61c0*/  P2R R72, PR, RZ, 0x20 ;  /* 0x00000020ff487803 */ /* 0x000fee0000000000 */
[----:B------:R-:W-:Y:S04]  /*61d0*/  @P5 SHF.L.U32 R2, R99, 0x1f, RZ ;  /* 0x0000001f63025819 */ /* 0x000fe800000006ff */
[----:B------:R-:W1:Y:S01]  /*61e0*/  @P5 SYNCS.PHASECHK.TRANS64.TRYWAIT P1, [R3+URZ+0x50], R2 ;  /* 0x00005002030055a7 */ /* 0x000e6200080211ff */
[----:B------:R-:W-:Y:S04]  /*61f0*/  @P2 SEL R0, R7, R0, !P3 ;  /* 0x0000000007002207 */ /* 0x000fe80005800000 */
[----:B------:R-:W-:Y:S04]  /*6200*/  LOP3.LUT R0, R0, 0x1, RZ, 0xc0, !PT ;  /* 0x0000000100007812 */ /* 0x000fe800078ec0ff */
[----:B------:R-:W-:Y:S04]  /*6210*/  ISETP.NE.U32.AND P4, PT, R0, 0x1, PT ;  /* 0x000000010000780c */ /* 0x000fe80003f85070 */
[----:B------:R-:W-:Y:S01]  /*6220*/  P2R R65, PR, RZ, 0x10 ;  /* 0x00000010ff417803 */ /* 0x000fe20000000000 */
[----:B------:R3:W4:Y:S01]  /*6230*/  SYNCS.PHASECHK.TRANS64.TRYWAIT P0, [R106+URZ+0xc0], R5 ;  /* 0x0000c0056a0075a7 */ /* 0x00072200080011ff */
[----:B-1----:R-:W-:Y:S01]  /*6240*/  @P5 SEL R64, RZ, 0x1, !P1 ;  /* 0x00000001ff405807 */ /* 0x002fe20004800000 */
[----:B---3--:R-:W-:Y:S06]  /*6250*/  @!P5 BRA `(.L_x_110) ;  /* 0x000000000090d947 */ /* 0x008fec0003800000 */
[----:B------:R-:W-:Y:S01]  /*6260*/  @P4 IMAD R4, R100, 0x1000, R95 ;  /* 0x0000100064044824 */ /* 0x000fe200078e025f */
[----:B------:R-:W-:Y:S01]  /*6270*/  LOP3.LUT P5, RZ, R96, 0x80, RZ, 0xc0, !PT ;  /* 0x0000008060ff7812 */ /* 0x000fe200078ac0ff */
[----:B------:R-:W-:Y:S01]  /*6280*/  BSSY B0, `(.L_x_111) ;  /* 0x000000f000007945 */ /* 0x000fe20003800000 */
[----:B------:R-:W-:Y:S01]  /*6290*/  ISETP.NE.AND P2, PT, R64, RZ, PT ;  /* 0x000000ff4000720c */ /* 0x000fe20003f45270 */
[----:B------:R-:W-:Y:S01]  /*62a0*/  @P4 VIADD R0, R4, UR49 ;  /* 0x0000003104004c36 */ /* 0x000fe20008000000 */
[----:B------:R-:W-:Y:S02]  /*62b0*/  PLOP3.LUT P1, PT, PT, PT, PT, 0x8, 0x80 ;  /* 0x000000000080781c */ /* 0x000fe40003f2e170 */
[----:B------:R-:W-:Y:S02]  /*62c0*/  CS2R R58, SRZ ;  /* 0x00000000003a7805 */ /* 0x000fe4000001ff00 */
[----:B------:R-:W-:Y:S01]  /*62d0*/  @P4 PLOP3.LUT P1, PT, P5, PT, PT, 0x80, 0x8 ;  /* 0x000000000008481c */ /* 0x000fe20002f2f070 */
[C---:B------:R-:W-:Y:S01]  /*62e0*/  @P4 VIADD R2, R0.reuse, 0x10 ;  /* 0x0000001000024836 */ /* 0x040fe20000000000 */
[----:B------:R-:W-:Y:S02]  /*62f0*/  CS2R R56, SRZ ;  /* 0x0000000000387805 */ /* 0x000fe4000001ff00 */
[----:B------:R-:W-:Y:S02]  /*6300*/  CS2R R62, SRZ ;  /* 0x00000000003e7805 */ /* 0x000fe4000001ff00 */
[----:B------:R-:W-:Y:S07]  /*6310*/  CS2R R60, SRZ ;  /* 0x00000000003c7805 */ /* 0x000fee000001ff00 */
[----:B------:R-:W-:Y:S01]  /*6320*/  @P1 VIADD R2, R0, 0xfffffff0 ;  /* 0xfffffff000021836 */ /* 0x000fe20000000000 */
[----:B------:R-:W-:Y:S06]  /*6330*/  @P2 BRA `(.L_x_112) ;  /* 0x00000000000c2947 */ /* 0x000fec0003800000 */
[----:B------:R-:W-:Y:S04]  /*6340*/  SHF.L.U32 R0, R99, 0x1f, RZ ;  /* 0x0000001f63007819 */ /* 0x000fe800000006ff */
[----:B------:R-:W1:Y:S02]  /*6350*/  SYNCS.PHASECHK.TRANS64.TRYWAIT P1, [R3+URZ+0x50], R0 ;  /* 0x00005000030075a7 */ /* 0x000e6400080211ff */
[----:B-1----:R-:W-:Y:S05]  /*6360*/  @!P1 BRA `(.L_x_113) ;  /* 0x0000004000c89947 */ /* 0x002fea0003800000 */
.L_x_112:
[----:B------:R-:W-:Y:S05]  /*6370*/  BSYNC B0 ;  /* 0x0000000000007941 */ /* 0x000fea0003800000 */
.L_x_111:
[----:B------:R-:W-:Y:S01]  /*6380*/  ISETP.NE.AND P1, PT, R65, RZ, PT ;  /* 0x000000ff4100720c */ /* 0x000fe20003f25270 */
[----:B-1----:R-:W-:Y:S02]  /*6390*/  VIADD R3, R3, 0x70 ;  /* 0x0000007003037836 */ /* 0x002fe40000000000 */
[----:B------:R-:W-:Y:S02]  /*63a0*/  IMAD.U32 R0, RZ, RZ, UR37 ;  /* 0x00000025ff007e24 */ /* 0x000fe4000f8e00ff */
[----:B------:R-:W-:Y:S03]  /*63b0*/  VIADD R100, R100, 0x1 ;  /* 0x0000000164647836 */ /* 0x000fe60000000000 */
[----:B------:R-:W-:Y:S05]  /*63c0*/  PRMT R0, R0, 0x654, R3 ;  /* 0x0000065400007816 */ /* 0x000fea0000000003 */
[----:B------:R1:W3:Y:S04]  /*63d0*/  @P1 LDS.128 R56, [R4+UR49+0x200] ;  /* 0x0002003104381984 */ /* 0x0002e80008000c00 */
[----:B------:R1:W1:Y:S01]  /*63e0*/  @P1 LDS.128 R60, [R2+0x200] ;  /* 0x00020000023c1984 */ /* 0x0002620000000c00 */
[C---:B------:R-:W-:Y:S01]  /*63f0*/  ISETP.NE.AND P1, PT, R100.reuse, 0x4, PT ;  /* 0x000000046400780c */ /* 0x040fe20003f25270 */
[----:B------:R-:W-:Y:S01]  /*6400*/  @!PT LDS RZ, [RZ] ;  /* 0x00000000fffff984 */ /* 0x000fe20000000800 */
[----:B------:R-:W-:Y:S01]  /*6410*/  @!PT LDS RZ, [RZ] ;  /* 0x00000000fffff984 */ /* 0x000fe20000000800 */
[----:B------:R-:W-:Y:S01]  /*6420*/  @!PT LDS RZ, [RZ] ;  /* 0x00000000fffff984 */ /* 0x000fe20000000800 */
[----:B------:R-:W-:Y:S01]  /*6430*/  @!PT LDS RZ, [RZ] ;  /* 0x00000000fffff984 */ /* 0x000fe20000000800 */
[----:B------:R5:W-:Y:S06]  /*6440*/  MEMBAR.ALL.CTA ;  /* 0x0000000000007992 */ /* 0x000bec0000008000 */
[----:B-----5:R-:W5:Y:S01]  /*6450*/  FENCE.VIEW.ASYNC.S ;  /* 0x00000000000073c6 */ /* 0x020f620000000000 */
[----:B------:R-:W-:Y:S01]  /*6460*/  SEL R100, R100, RZ, P1 ;  /* 0x000000ff64647207 */ /* 0x000fe20000800000 */
[----:B-----5:R5:W-:Y:S02]  /*6470*/  SYNCS.ARRIVE.TRANS64.RED.A1T0 RZ, [R0+URZ], RZ ;  /* 0x000000ff00ff79a7 */ /* 0x020be400081004ff */
[----:B-----5:R-:W-:Y:S04]  /*6480*/  SEL R0, RZ, 0x1, P1 ;  /* 0x00000001ff007807 */ /* 0x020fe80000800000 */
[----:B---3--:R-:W-:Y:S02]  /*6490*/  LOP3.LUT R99, R99, R0, RZ, 0x3c, !PT ;  /* 0x0000000063637212 */ /* 0x008fe400078e3cff */
.L_x_110:
[----:B------:R-:W-:Y:S05]  /*64a0*/  BSYNC B1 ;  /* 0x0000000000017941 */ /* 0x000fea0003800000 */
.L_x_109:
[----:B------:R-:W-:Y:S04]  /*64b0*/  SHF.R.U32.HI R0, RZ, 0x15, R48 ;  /* 0x00000015ff007819 */ /* 0x000fe80000011630 */
[----:B------:R-:W-:Y:S01]  /*64c0*/  LOP3.LUT P1, RZ, R0, 0x3, R97, 0x48, !PT ;  /* 0x0000000300ff7812 */ /* 0x000fe20007824861 */
[----:B------:R-:W-:Y:S01]  /*64d0*/  @!UPT UIADD3 URZ, UPT, UPT, URZ, URZ, URZ ;  /* 0x000000fffffff290 */ /* 0x000fe2000fffe0ff */
[----:B----4-:R-:W-:Y:S11]  /*64e0*/  @P0 BRA `(.L_x_114) ;  /* 0x0000000000080947 */ /* 0x010ff60003800000 */
[----:B------:R-:W3:Y:S02]  /*64f0*/  SYNCS.PHASECHK.TRANS64.TRYWAIT P0, [R106+URZ+0xc0], R5 ;  /* 0x0000c0056a0075a7 */ /* 0x000ee400080011ff */
[----:B---3--:R-:W-:Y:S05]  /*6500*/  @!P0 BRA `(.L_x_115) ;  /* 0x0000004000748947 */ /* 0x008fea0003800000 */
.L_x_114:
[----:B------:R-:W-:Y:S05]  /*6510*/  @!P1 BRA `(.L_x_116) ;  /* 0x0000000000409947 */ /* 0x000fea0003800000 */
[----:B------:R-:W3:Y:S01]  /*6520*/  LDCU.64 UR8, c[0x4][0x78] ;  /* 0x01000f00ff0877ac */ /* 0x000ee20008000a00 */
[----:B------:R-:W-:Y:S01]  /*6530*/  MOV R3, 0x0 ;  /* 0x0000000000037802 */ /* 0x000fe20000000f00 */
[----:B------:R-:W-:Y:S02]  /*6540*/  HFMA2 R12, -RZ, RZ, 0, 5.9604644775390625e-08 ;  /* 0x00000001ff0c7431 */ /* 0x000fe400000001ff */
[----:B------:R-:W-:Y:S02]  /*6550*/  IMAD.MOV.U32 R8, RZ, RZ, 0x192 ;  /* 0x00000192ff087424 */ /* 0x000fe400078e00ff */
[----:B------:R-:W-:Y:S01]  /*6560*/  IMAD.MOV.U32 R13, RZ, RZ, RZ ;  /* 0x000000ffff0d7224 */ /* 0x000fe200078e00ff */
[----:B------:R-:W4:Y:S01]  /*6570*/  LDCU.64 UR6, c[0x4][0x80] ;  /* 0x01001000ff0677ac */ /* 0x000f220008000a00 */
[----:B-1----:R-:W1:Y:S01]  /*6580*/  LDC.64 R2, c[0x4][R3] ;  /* 0x0100000003027b82 */ /* 0x002e620000000a00 */
[----:B------:R-:W5:Y:S01]  /*6590*/  LDCU.64 UR4, c[0x4][0x18] ;  /* 0x01000300ff0477ac */ /* 0x000f620008000a00 */
[----:B---3--:R-:W-:Y:S01]  /*65a0*/  MOV R5, UR9 ;  /* 0x0000000900057c02 */ /* 0x008fe20008000f00 */
[----:B------:R-:W-:Y:S01]  /*65b0*/  IMAD.U32 R4, RZ, RZ, UR8 ;  /* 0x00000008ff047e24 */ /* 0x000fe2000f8e00ff */
[----:B----4-:R-:W-:Y:S01]  /*65c0*/  MOV R7, UR7 ;  /* 0x0000000700077c02 */ /* 0x010fe20008000f00 */
[----:B------:R-:W-:Y:S01]  /*65d0*/  IMAD.U32 R6, RZ, RZ, UR6 ;  /* 0x00000006ff067e24 */ /* 0x000fe2000f8e00ff */
[----:B-----5:R-:W-:Y:S01]  /*65e0*/  MOV R11, UR5 ;  /* 0x00000005000b7c02 */ /* 0x020fe20008000f00 */
[----:B------:R-:W-:Y:S02]  /*65f0*/  IMAD.U32 R10, RZ, RZ, UR4 ;  /* 0x00000004ff0a7e24 */ /* 0x000fe4000f8e00ff */
[----:B------:R-:W-:Y:S07]  /*6600*/  LEPC R20, `(.L_x_116) ;  /* 0x000000001014794e */ /* 0x000fee0000000000 */
[----:B-12---:R-:W-:Y:S05]  /*6610*/  CALL.ABS.NOINC R2 ;  /* 0x0000000002007343 */ /* 0x006fea0003c00000 */
.L_x_116:
[----:B------:R-:W-:Y:S05]  /*6620*/  WARPSYNC.ALL ;  /* 0x0000000000007948 */ /* 0x000fea0003800000 */
[----:B------:R-:W-:Y:S01]  /*6630*/  R2UR UR4, R48 ;  /* 0x00000000300472ca */ /* 0x000fe200000e0000 */
[----:B------:R-:W-:Y:S01]  /*6640*/  HFMA2 R66, -RZ, RZ, 0, 9.5367431640625e-07 ;  /* 0x00000010ff427431 */ /* 0x000fe200000001ff */
[C---:B------:R-:W-:Y:S01]  /*6650*/  PRMT R49, R56.reuse, 0x8880, RZ ;  /* 0x0000888038317816 */ /* 0x040fe200000000ff */
[----:B------:R-:W-:Y:S01]  /*6660*/  BSSY.RECONVERGENT B0, `(.L_x_117) ;  /* 0x00000a5000007945 */ /* 0x000fe20003800200 */
[C---:B------:R-:W-:Y:S02]  /*6670*/  SHF.L.U32 R51, R56.reuse, 0x10, RZ ;  /* 0x0000001038337819 */ /* 0x040fe400000006ff */
[----:B------:R-:W-:Y:S02]  /*6680*/  SHF.L.U32 R52, R56, 0x8, RZ ;  /* 0x0000000838347819 */ /* 0x000fe400000006ff */
[----:B------:R-:W-:Y:S02]  /*6690*/  SHF.R.S32.HI R51, RZ, 0x18, R51 ;  /* 0x00000018ff337819 */ /* 0x000fe40000011433 */
[----:B------:R-:W-:Y:S02]  /*66a0*/  PRMT R53, R57, 0x8880, RZ ;  /* 0x0000888039357816 */ /* 0x000fe400000000ff */
[----:B------:R-:W-:Y:S01]  /*66b0*/  IADD3 R67, PT, PT, R95, UR49, RZ ;  /* 0x000000315f437c10 */ /* 0x000fe2000fffe0ff */
[----:B-1-3--:R-:W2:Y:S01]  /*66c0*/  LDTM.x32 R4, tmem[UR4] ;  /* 0x00000004000479ee */ /* 0x00aea200082c0000 */
[----:B------:R-:W-:Y:S02]  /*66d0*/  LOP3.LUT P5, RZ, R96, 0x80, RZ, 0xc0, !PT ;  /* 0x0000008060ff7812 */ /* 0x000fe400078ac0ff */
[----:B------:R-:W-:Y:S02]  /*66e0*/  PRMT R54, R59, 0x8880, RZ ;  /* 0x000088803b367816 */ /* 0x000fe400000000ff */
[----:B------:R-:W-:Y:S02]  /*66f0*/  SEL R66, R66, 0xfffffff0, !P5 ;  /* 0xfffffff042427807 */ /* 0x000fe40006800000 */
[----:B------:R-:W-:Y:S02]  /*6700*/  ISETP.NE.AND P0, PT, R104, RZ, PT ;  /* 0x000000ff6800720c */ /* 0x000fe40003f05270 */
[----:B------:R-:W-:Y:S02]  /*6710*/  IADD3 R108, PT, PT, R67, R66, RZ ;  /* 0x00000042436c7210 */ /* 0x000fe40007ffe0ff */
[----:B------:R-:W-:Y:S01]  /*6720*/  ISETP.NE.AND P6, PT, R72, RZ, PT ;  /* 0x000000ff4800720c */ /* 0x000fe20003fc5270 */
[C---:B--2---:R-:W-:Y:S11]  /*6730*/  IMAD R0, R46.reuse, R4, RZ ;  /* 0x000000042e007224 */ /* 0x044ff600078e02ff */
[----:B------:R-:W-:Y:S01]  /*6740*/  @!UPT UIADD3 URZ, UPT, UPT, URZ, URZ, URZ ;  /* 0x000000fffffff290 */ /* 0x000fe2000fffe0ff */
[----:B------:R-:W-:Y:S01]  /*6750*/  @P6 SHF.L.U32 R74, R99, 0x1f, RZ ;  /* 0x0000001f634a6819 */ /* 0x000fe200000006ff */
[C---:B------:R-:W-:Y:S02]  /*6760*/  IMAD R2, R46.reuse, R5, RZ ;  /* 0x000000052e027224 */ /* 0x040fe400078e02ff */
[----:B------:R-:W-:Y:S01]  /*6770*/  IMAD R0, R49, R50, R0 ;  /* 0x0000003231007224 */ /* 0x000fe200078e0200 */
[----:B------:R-:W-:Y:S01]  /*6780*/  SHF.R.S32.HI R49, RZ, 0x18, R52 ;  /* 0x00000018ff317819 */ /* 0x000fe20000011434 */
[C---:B------:R-:W-:Y:S02]  /*6790*/  IMAD R3, R46.reuse, R6, RZ ;  /* 0x000000062e037224 */ /* 0x040fe400078e02ff */
[-C--:B------:R-:W-:Y:S01]  /*67a0*/  IMAD R2, R51, R50.reuse, R2 ;  /* 0x0000003233027224 */ /* 0x080fe200078e0202 */
[----:B------:R-:W-:Y:S01]  /*67b0*/  SHF.R.S32.HI R51, RZ, 0x18, R56 ;  /* 0x00000018ff337819 */ /* 0x000fe20000011438 */
[C---:B------:R-:W-:Y:S02]  /*67c0*/  IMAD R7, R46.reuse, R7, RZ ;  /* 0x000000072e077224 */ /* 0x040fe400078e02ff */
[----:B------:R-:W-:Y:S01]  /*67d0*/  IMAD R3, R49, R50, R3 ;  /* 0x0000003231037224 */ /* 0x000fe200078e0203 */
[----:B------:R-:W-:Y:S01]  /*67e0*/  MOV R49, R53 ;  /* 0x0000003500317202 */ /* 0x000fe20000000f00 */
[C---:B------:R-:W-:Y:S01]  /*67f0*/  IMAD.U32 R52, R57.reuse, 0x10000, RZ ;  /* 0x0001000039347824 */ /* 0x040fe200078e00ff */
[----:B------:R-:W-:Y:S01]  /*6800*/  SHF.L.U32 R53, R57, 0x8, RZ ;  /* 0x0000000839357819 */ /* 0x000fe200000006ff */
[C---:B------:R-:W-:Y:S02]  /*6810*/  IMAD R4, R46.reuse, R8, RZ ;  /* 0x000000082e047224 */ /* 0x040fe400078e02ff */
[-C--:B------:R-:W-:Y:S01]  /*6820*/  IMAD R7, R51, R50.reuse, R7 ;  /* 0x0000003233077224 */ /* 0x080fe200078e0207 */
[----:B------:R-:W-:Y:S01]  /*6830*/  SHF.R.S32.HI R51, RZ, 0x18, R52 ;  /* 0x00000018ff337819 */ /* 0x000fe20000011434 */
[C---:B------:R-:W-:Y:S01]  /*6840*/  IMAD R5, R46.reuse, R9, RZ ;  /* 0x000000092e057224 */ /* 0x040fe200078e02ff */
[----:B------:R-:W-:Y:S01]  /*6850*/  SHF.R.S32.HI R52, RZ, 0x18, R57 ;  /* 0x00000018ff347819 */ /* 0x000fe20000011439 */
[----:B------:R-:W-:Y:S01]  /*6860*/  IMAD R4, R49, R50, R4 ;  /* 0x0000003231047224 */ /* 0x000fe200078e0204 */
[----:B------:R-:W-:Y:S01]  /*6870*/  SHF.R.S32.HI R49, RZ, 0x18, R53 ;  /* 0x00000018ff317819 */ /* 0x000fe20000011435 */
[----:B------:R-:W-:Y:S01]  /*6880*/  IMAD R6, R46, R10, RZ ;  /* 0x0000000a2e067224 */ /* 0x000fe200078e02ff */
[----:B------:R-:W-:Y:S01]  /*6890*/  PRMT R53, R58, 0x8880, RZ ;  /* 0x000088803a357816 */ /* 0x000fe200000000ff */
[----:B------:R-:W-:Y:S01]  /*68a0*/  IMAD R11, R46, R11, RZ ;  /* 0x0000000b2e0b7224 */ /* 0x000fe200078e02ff */
[----:B------:R-:W-:Y:S01]  /*68b0*/  I2IP.S8.S32.SAT R55, R7, R3, RZ ;  /* 0x0000000307377239 */ /* 0x000fe200000014ff */
[----:B------:R-:W-:Y:S02]  /*68c0*/  IMAD R5, R51, R50, R5 ;  /* 0x0000003233057224 */ /* 0x000fe400078e0205 */
[----:B------:R-:W-:Y:S01]  /*68d0*/  IMAD.U32 R51, R58, 0x10000, RZ ;  /* 0x000100003a337824 */ /* 0x000fe200078e00ff */
[----:B------:R-:W-:Y:S01]  /*68e0*/  I2IP.S8.S32.SAT R68, R2, R0, R55 ;  /* 0x0000000002447239 */ /* 0x000fe20000001437 */
[----:B------:R-:W-:Y:S01]  /*68f0*/  IMAD R6, R49, R50, R6 ;  /* 0x0000003231067224 */ /* 0x000fe200078e0206 */
[----:B------:R-:W-:Y:S01]  /*6900*/  MOV R49, R53 ;  /* 0x0000003500317202 */ /* 0x000fe20000000f00 */
[----:B------:R-:W-:Y:S01]  /*6910*/  IMAD R8, R46, R12, RZ ;  /* 0x0000000c2e087224 */ /* 0x000fe200078e02ff */
[----:B------:R-:W-:Y:S01]  /*6920*/  SHF.R.S32.HI R51, RZ, 0x18, R51 ;  /* 0x00000018ff337819 */ /* 0x000fe20000011433 */
[-C--:B------:R-:W-:Y:S01]  /*6930*/  IMAD R11, R52, R50.reuse, R11 ;  /* 0x00000032340b7224 */ /* 0x080fe200078e020b */
[----:B------:R-:W-:Y:S01]  /*6940*/  SHF.L.U32 R52, R58, 0x8, RZ ;  /* 0x000000083a347819 */ /* 0x000fe200000006ff */
[C---:B------:R-:W-:Y:S01]  /*6950*/  IMAD R9, R46.reuse, R13, RZ ;  /* 0x0000000d2e097224 */ /* 0x040fe200078e02ff */
[----:B------:R-:W-:Y:S01]  /*6960*/  SHF.L.U32 R53, R59, 0x8, RZ ;  /* 0x000000083b357819 */ /* 0x000fe200000006ff */
[----:B------:R-:W-:Y:S01]  /*6970*/  IMAD R8, R49, R50, R8 ;  /* 0x0000003231087224 */ /* 0x000fe200078e0208 */
[----:B------:R-:W-:Y:S01]  /*6980*/  SHF.R.S32.HI R49, RZ, 0x18, R52 ;  /* 0x00000018ff317819 */ /* 0x000fe20000011434 */
[C---:B------:R-:W-:Y:S01]  /*6990*/  IMAD R10, R46.reuse, R14, RZ ;  /* 0x0000000e2e0a7224 */ /* 0x040fe200078e02ff */
[----:B------:R-:W-:Y:S01]  /*69a0*/  I2IP.S8.S32.SAT R69, R11, R6, RZ ;  /* 0x000000060b457239 */ /* 0x000fe200000014ff */
[----:B------:R-:W-:Y:S01]  /*69b0*/  IMAD R9, R51, R50, R9 ;  /* 0x0000003233097224 */ /* 0x000fe200078e0209 */
[----:B------:R-:W-:Y:S01]  /*69c0*/  SHF.R.S32.HI R51, RZ, 0x18, R58 ;  /* 0x00000018ff337819 */ /* 0x000fe2000001143a */
[----:B------:R-:W-:Y:S01]  /*69d0*/  IMAD.U32 R52, R59, 0x10000, RZ ;  /* 0x000100003b347824 */ /* 0x000fe200078e00ff */
[----:B------:R-:W-:Y:S01]  /*69e0*/  I2IP.S8.S32.SAT R69, R5, R4, R69 ;  /* 0x0000000405457239 */ /* 0x000fe20000001445 */
[C---:B------:R-:W-:Y:S01]  /*69f0*/  IMAD R15, R46.reuse, R15, RZ ;  /* 0x0000000f2e0f7224 */ /* 0x040fe200078e02ff */
[----:B------:R-:W-:Y:S01]  /*6a00*/  SHF.R.S32.HI R53, RZ, 0x18, R53 ;  /* 0x00000018ff357819 */ /* 0x000fe20000011435 */
[----:B------:R-:W-:Y:S01]  /*6a10*/  IMAD R10, R49, R50, R10 ;  /* 0x00000032310a7224 */ /* 0x000fe200078e020a */
[----:B------:R-:W-:Y:S01]  /*6a20*/  MOV R49, R54 ;  /* 0x0000003600317202 */ /* 0x000fe20000000f00 */
[C---:B------:R-:W-:Y:S01]  /*6a30*/  IMAD R12, R46.reuse, R16, RZ ;  /* 0x000000102e0c7224 */ /* 0x040fe200078e02ff */
[----:B------:R-:W-:Y:S01]  /*6a40*/  SHF.R.S32.HI R52, RZ, 0x18, R52 ;  /* 0x00000018ff347819 */ /* 0x000fe20000011434 */
[C---:B------:R-:W-:Y:S02]  /*6a50*/  IMAD R13, R46.reuse, R17, RZ ;  /* 0x000000112e0d7224 */ /* 0x040fe400078e02ff */
[----:B------:R-:W-:Y:S01]  /*6a60*/  IMAD R15, R51, R50, R15 ;  /* 0x00000032330f7224 */ /* 0x000fe200078e020f */
[----:B------:R-:W-:Y:S01]  /*6a70*/  SHF.R.S32.HI R51, RZ, 0x18, R59 ;  /* 0x00000018ff337819 */ /* 0x000fe2000001143b */
[C---:B------:R-:W-:Y:S02]  /*6a80*/  IMAD R14, R46.reuse, R18, RZ ;  /* 0x000000122e0e7224 */ /* 0x040fe400078e02ff */
[----:B------:R-:W-:Y:S01]  /*6a90*/  IMAD R12, R49, R50, R12 ;  /* 0x00000032310c7224 */ /* 0x000fe200078e020c */
[----:B------:R-:W-:Y:S01]  /*6aa0*/  I2IP.S8.S32.SAT R70, R15, R10, RZ ;  /* 0x0000000a0f467239 */ /* 0x000fe200000014ff */
[----:B------:R-:W-:Y:S01]  /*6ab0*/  IMAD R19, R46, R19, RZ ;  /* 0x000000132e137224 */ /* 0x000fe200078e02ff */
[----:B------:R-:W-:Y:S01]  /*6ac0*/  PRMT R49, R60, 0x8880, RZ ;  /* 0x000088803c317816 */ /* 0x000fe200000000ff */
[----:B------:R-:W-:Y:S01]  /*6ad0*/  IMAD R13, R52, R50, R13 ;  /* 0x00000032340d7224 */ /* 0x000fe200078e020d */
[----:B------:R-:W-:Y:S01]  /*6ae0*/  I2IP.S8.S32.SAT R70, R9, R8, R70 ;  /* 0x0000000809467239 */ /* 0x000fe20000001446 */
[-C--:B------:R-:W-:Y:S01]  /*6af0*/  IMAD R14, R53, R50.reuse, R14 ;  /* 0x00000032350e7224 */ /* 0x080fe200078e020e */
[----:B------:R-:W-:Y:S01]  /*6b00*/  PRMT R53, R61, 0x8880, RZ ;  /* 0x000088803d357816 */ /* 0x000fe200000000ff */
[----:B------:R-:W-:Y:S01]  /*6b10*/  IMAD R19, R51, R50, R19 ;  /* 0x0000003233137224 */ /* 0x000fe200078e0213 */
[----:B------:R-:W-:Y:S01]  /*6b20*/  SHF.L.U32 R52, R61, 0x10, RZ ;  /* 0x000000103d347819 */ /* 0x000fe200000006ff */
[----:B------:R-:W-:Y:S02]  /*6b30*/  IMAD R16, R46, R20, RZ ;  /* 0x000000142e107224 */ /* 0x000fe400078e02ff */
[C---:B------:R-:W-:Y:S01]  /*6b40*/  IMAD.U32 R51, R60.reuse, 0x10000, RZ ;  /* 0x000100003c337824 */ /* 0x040fe200078e00ff */
[----:B------:R-:W-:Y:S01]  /*6b50*/  I2IP.S8.S32.SAT R71, R19, R14, RZ ;  /* 0x0000000e13477239 */ /* 0x000fe200000014ff */
[----:B------:R-:W-:Y:S01]  /*6b60*/  IMAD R16, R49, R50, R16 ;  /* 0x0000003231107224 */ /* 0x000fe200078e0210 */
[----:B------:R-:W-:Y:S01]  /*6b70*/  SHF.L.U32 R49, R60, 0x8, RZ ;  /* 0x000000083c317819 */ /* 0x000fe200000006ff */
[C---:B------:R-:W-:Y:S01]  /*6b80*/  IMAD R17, R46.reuse, R21, RZ ;  /* 0x000000152e117224 */ /* 0x040fe200078e02ff */
[----:B------:R-:W-:Y:S01]  /*6b90*/  SHF.R.S32.HI R51, RZ, 0x18, R51 ;  /* 0x00000018ff337819 */ /* 0x000fe20000011433 */
[C---:B------:R-:W-:Y:S01]  /*6ba0*/  IMAD R18, R46.reuse, R22, RZ ;  /* 0x000000162e127224 */ /* 0x040fe200078e02ff */
[----:B------:R-:W-:Y:S01]  /*6bb0*/  SHF.R.S32.HI R49, RZ, 0x18, R49 ;  /* 0x00000018ff317819 */ /* 0x000fe20000011431 */
[C---:B------:R-:W-:Y:S01]  /*6bc0*/  IMAD R23, R46.reuse, R23, RZ ;  /* 0x000000172e177224 */ /* 0x040fe200078e02ff */
[----:B------:R-:W-:Y:S01]  /*6bd0*/  I2IP.S8.S32.SAT R71, R13, R12, R71 ;  /* 0x0000000c0d477239 */ /* 0x000fe20000001447 */
[----:B------:R-:W-:Y:S01]  /*6be0*/  IMAD R17, R51, R50, R17 ;  /* 0x0000003233117224 */ /* 0x000fe200078e0211 */
[----:B------:R-:W-:Y:S01]  /*6bf0*/  SHF.R.S32.HI R51, RZ, 0x18, R60 ;  /* 0x00000018ff337819 */ /* 0x000fe2000001143c */
[----:B------:R-:W-:Y:S01]  /*6c00*/  IMAD.SHL.U32 R54, R61, 0x100, RZ ;  /* 0x000001003d367824 */ /* 0x000fe200078e00ff */
[----:B------:R-:W-:Y:S01]  /*6c10*/  SHF.R.S32.HI R52, RZ, 0x18, R52 ;  /* 0x00000018ff347819 */ /* 0x000fe20000011434 */
[C---:B------:R-:W-:Y:S01]  /*6c20*/  IMAD R20, R46.reuse, R24, RZ ;  /* 0x000000182e147224 */ /* 0x040fe200078e02ff */
[----:B------:R1:W-:Y:S01]  /*6c30*/  STS.128 [R95+UR49+0x4200], R68 ;  /* 0x004200445f007988 */ /* 0x0003e20008000c31 */
[-C--:B------:R-:W-:Y:S01]  /*6c40*/  IMAD R18, R49, R50.reuse, R18 ;  /* 0x0000003231127224 */ /* 0x080fe200078e0212 */
[----:B------:R-:W-:Y:S01]  /*6c50*/  SHF.R.S32.HI R49, RZ, 0x18, R54 ;  /* 0x00000018ff317819 */ /* 0x000fe20000011436 */
[C---:B------:R-:W-:Y:S01]  /*6c60*/  IMAD R21, R46.reuse, R25, RZ ;  /* 0x000000192e157224 */ /* 0x040fe200078e02ff */
[----:B------:R-:W-:Y:S01]  /*6c70*/  SHF.R.S32.HI R54, RZ, 0x18, R63 ;  /* 0x00000018ff367819 */ /* 0x000fe2000001143f */
[----:B------:R-:W-:Y:S01]  /*6c80*/  IMAD R23, R51, R50, R23 ;  /* 0x0000003233177224 */ /* 0x000fe200078e0217 */
[----:B------:R-:W-:Y:S01]  /*6c90*/  SHF.R.S32.HI R51, RZ, 0x18, R61 ;  /* 0x00000018ff337819 */ /* 0x000fe2000001143d */
[C---:B------:R-:W-:Y:S02]  /*6ca0*/  IMAD R22, R46.reuse, R26, RZ ;  /* 0x0000001a2e167224 */ /* 0x040fe400078e02ff */
[----:B------:R-:W-:Y:S01]  /*6cb0*/  IMAD R20, R53, R50, R20 ;  /* 0x0000003235147224 */ /* 0x000fe200078e0214 */
[----:B------:R-:W-:Y:S01]  /*6cc0*/  I2IP.S8.S32.SAT R76, R23, R18, RZ ;  /* 0x00000012174c7239 */ /* 0x000fe200000014ff */
[----:B------:R-:W-:Y:S01]  /*6cd0*/  IMAD R27, R46, R27, RZ ;  /* 0x0000001b2e1b7224 */ /* 0x000fe200078e02ff */
[----:B------:R-:W-:Y:S01]  /*6ce0*/  SHF.L.U32 R53, R62, 0x8, RZ ;  /* 0x000000083e357819 */ /* 0x000fe200000006ff */
[-C--:B------:R-:W-:Y:S01]  /*6cf0*/  IMAD R21, R52, R50.reuse, R21 ;  /* 0x0000003234157224 */ /* 0x080fe200078e0215 */
[C---:B------:R-:W-:Y:S01]  /*6d00*/  SHF.L.U32 R52, R62.reuse, 0x10, RZ ;  /* 0x000000103e347819 */ /* 0x040fe200000006ff */
[----:B------:R-:W-:Y:S01]  /*6d10*/  IMAD R22, R49, R50, R22 ;  /* 0x0000003231167224 */ /* 0x000fe200078e0216 */
[----:B------:R-:W-:Y:S01]  /*6d20*/  PRMT R49, R62, 0x8880, RZ ;  /* 0x000088803e317816 */ /* 0x000fe200000000ff */
[C---:B------:R-:W-:Y:S01]  /*6d30*/  IMAD R24, R46.reuse, R28, RZ ;  /* 0x0000001c2e187224 */ /* 0x040fe200078e02ff */
[----:B------:R-:W-:Y:S01]  /*6d40*/  I2IP.S8.S32.SAT R76, R17, R16, R76 ;  /* 0x00000010114c7239 */ /* 0x000fe2000000144c */
[----:B------:R-:W-:Y:S01]  /*6d50*/  IMAD R27, R51, R50, R27 ;  /* 0x00000032331b7224 */ /* 0x000fe200078e021b */
[----:B------:R-:W-:Y:S01]  /*6d60*/  SHF.R.S32.HI R51, RZ, 0x18, R52 ;  /* 0x00000018ff337819 */ /* 0x000fe20000011434 */
[C---:B------:R-:W-:Y:S01]  /*6d70*/  IMAD R25, R46.reuse, R29, RZ ;  /* 0x0000001d2e197224 */ /* 0x040fe200078e02ff */
[----:B------:R-:W-:Y:S01]  /*6d80*/  SHF.R.S32.HI R53, RZ, 0x18, R53 ;  /* 0x00000018ff357819 */ /* 0x000fe20000011435 */
[C---:B------:R-:W-:Y:S01]  /*6d90*/  IMAD R26, R46.reuse, R30, RZ ;  /* 0x0000001e2e1a7224 */ /* 0x040fe200078e02ff */
[----:B------:R-:W-:Y:S01]  /*6da0*/  I2IP.S8.S32.SAT R77, R27, R22, RZ ;  /* 0x000000161b4d7239 */ /* 0x000fe200000014ff */
[-C--:B------:R-:W-:Y:S01]  /*6db0*/  IMAD R24, R49, R50.reuse, R24 ;  /* 0x0000003231187224 */ /* 0x080fe200078e0218 */
[----:B------:R-:W-:Y:S01]  /*6dc0*/  SHF.L.U32 R52, R63, 0x10, RZ ;  /* 0x000000103f347819 */ /* 0x000fe200000006ff */
[----:B------:R-:W-:Y:S01]  /*6dd0*/  IMAD R25, R51, R50, R25 ;  /* 0x0000003233197224 */ /* 0x000fe200078e0219 */
[----:B------:R-:W-:Y:S01]  /*6de0*/  I2IP.S8.S32.SAT R77, R21, R20, R77 ;  /* 0x00000014154d7239 */ /* 0x000fe2000000144d */
[----:B------:R-:W-:Y:S01]  /*6df0*/  IMAD R26, R53, R50, R26 ;  /* 0x00000032351a7224 */ /* 0x000fe200078e021a */
[----:B------:R-:W-:Y:S01]  /*6e00*/  SHF.R.S32.HI R49, RZ, 0x18, R62 ;  /* 0x00000018ff317819 */ /* 0x000fe2000001143e */
[C---:B------:R-:W-:Y:S01]  /*6e10*/  IMAD R31, R46.reuse, R31, RZ ;  /* 0x0000001f2e1f7224 */ /* 0x040fe200078e02ff */
[C---:B------:R-:W-:Y:S01]  /*6e20*/  PRMT R51, R63.reuse, 0x8880, RZ ;  /* 0x000088803f337816 */ /* 0x040fe200000000ff */
[----:B------:R-:W-:Y:S01]  /*6e30*/  IMAD.SHL.U32 R53, R63, 0x100, RZ ;  /* 0x000001003f357824 */ /* 0x000fe200078e00ff */
[----:B------:R-:W-:Y:S01]  /*6e40*/  SHF.R.S32.HI R52, RZ, 0x18, R52 ;  /* 0x00000018ff347819 */ /* 0x000fe20000011434 */
[C---:B------:R-:W-:Y:S02]  /*6e50*/  IMAD R28, R46.reuse, R32, RZ ;  /* 0x000000202e1c7224 */ /* 0x040fe400078e02ff */
[C---:B------:R-:W-:Y:S01]  /*6e60*/  IMAD R29, R46.reuse, R33, RZ ;  /* 0x000000212e1d7224 */ /* 0x040fe200078e02ff */
[----:B------:R-:W-:Y:S01]  /*6e70*/  SHF.R.S32.HI R53, RZ, 0x18, R53 ;  /* 0x00000018ff357819 */ /* 0x000fe20000011435 */
[-C--:B------:R-:W-:Y:S02]  /*6e80*/  IMAD R31, R49, R50.reuse, R31 ;  /* 0x00000032311f7224 */ /* 0x080fe400078e021f */
[----:B------:R-:W-:Y:S02]  /*6e90*/  IMAD R28, R51, R50, R28 ;  /* 0x00000032331c7224 */ /* 0x000fe400078e021c */
[----:B------:R-:W-:Y:S01]  /*6ea0*/  IMAD R30, R46, R34, RZ ;  /* 0x000000222e1e7224 */ /* 0x000fe200078e02ff */
[----:B------:R-:W-:Y:S01]  /*6eb0*/  I2IP.S8.S32.SAT R55, R31, R26, RZ ;  /* 0x0000001a1f377239 */ /* 0x000fe200000014ff */
[----:B------:R-:W-:Y:S02]  /*6ec0*/  IMAD R29, R52, R50, R29 ;  /* 0x00000032341d7224 */ /* 0x000fe400078e021d */
[----:B------:R-:W-:Y:S01]  /*6ed0*/  IMAD R35, R46, R35, RZ ;  /* 0x000000232e237224 */ /* 0x000fe200078e02ff */
[----:B------:R-:W-:Y:S01]  /*6ee0*/  I2IP.S8.S32.SAT R78, R25, R24, R55 ;  /* 0x00000018194e7239 */ /* 0x000fe20000001437 */
[-C--:B------:R-:W-:Y:S01]  /*6ef0*/  IMAD R30, R53, R50.reuse, R30 ;  /* 0x00000032351e7224 */ /* 0x080fe200078e021e */
[----:B------:R-:W-:Y:S01]  /*6f00*/  LEA R55, R100, UR49, 0x3 ;  /* 0x0000003164377c11 */ /* 0x000fe2000f8e18ff */
[----:B------:R-:W-:Y:S05]  /*6f10*/  IMAD R35, R54, R50, R35 ;  /* 0x0000003236237224 */ /* 0x000fea00078e0223 */
[----:B------:R-:W-:Y:S04]  /*6f20*/  I2IP.S8.S32.SAT R73, R35, R30, RZ ;  /* 0x0000001e23497239 */ /* 0x000fe800000014ff */
[----:B------:R-:W-:Y:S05]  /*6f30*/  I2IP.S8.S32.SAT R79, R29, R28, R73 ;  /* 0x0000001c1d4f7239 */ /* 0x000fea0000001449 */
[----:B------:R1:W-:Y:S01]  /*6f40*/  STS.128 [R108+0x4200], R76 ;  /* 0x0042004c6c007388 */ /* 0x0003e20000000c00 */
[----:B------:R-:W-:Y:S01]  /*6f50*/  @!PT LDS RZ, [RZ] ;  /* 0x00000000fffff984 */ /* 0x000fe20000000800 */
[----:B------:R-:W-:Y:S01]  /*6f60*/  @!PT LDS RZ, [RZ] ;  /* 0x00000000fffff984 */ /* 0x000fe20000000800 */
[----:B------:R-:W-:Y:S01]  /*6f70*/  @!PT LDS RZ, [RZ] ;  /* 0x00000000fffff984 */ /* 0x000fe20000000800 */
[----:B------:R-:W-:Y:S01]  /*6f80*/  @!PT LDS RZ, [RZ] ;  /* 0x00000000fffff984 */ /* 0x000fe20000000800 */
[----:B------:R2:W-:Y:S07]  /*6f90*/  MEMBAR.ALL.CTA ;  /* 0x0000000000007992 */ /* 0x0005ee0000008000 */
[----:B--2---:R-:W2:Y:S02]  /*6fa0*/  FENCE.VIEW.ASYNC.S ;  /* 0x00000000000073c6 */ /* 0x004ea40000000000 */
[----:B--2---:R-:W-:Y:S06]  /*6fb0*/  BAR.SYNC.DEFER_BLOCKING 0x1, 0x80 ;  /* 0x0042000000007b1d */ /* 0x004fec0000010000 */
[----:B------:R-:W-:Y:S05]  /*6fc0*/  @P0 BRA `(.L_x_118) ;  /* 0x0000000000380947 */ /* 0x000fea0003800000 */
[----:B------:R-:W-:Y:S02]  /*6fd0*/  UIADD3 UR4, UPT, UPT, UR49, 0x4200, URZ ;  /* 0x0000420031047890 */ /* 0x000fe4000fffe0ff */
[----:B------:R-:W-:Y:S01]  /*6fe0*/  UIADD3 UR8, UP0, UPT, UR52, 0x680, URZ ;  /* 0x0000068034087890 */ /* 0x000fe2000ff1e0ff */
[----:B------:R-:W-:Y:S01]  /*6ff0*/  UMOV UR43, UR36 ;  /* 0x00000024002b7c82 */ /* 0x000fe20008000000 */
[----:B------:R-:W-:Y:S02]  /*7000*/  UIADD3 UR5, UPT, UPT, UR41, 0x80, URZ ;  /* 0x0000008029057890 */ /* 0x000fe4000fffe0ff */
[----:B------:R-:W-:Y:S01]  /*7010*/  MOV R103, UR4 ;  /* 0x0000000400677c02 */ /* 0x000fe20008000f00 */
[----:B------:R-:W-:Y:S02]  /*7020*/  UIADD3.X UR9, UPT, UPT, URZ, UR53, URZ, UP0, !UPT ;  /* 0x00000035ff097290 */ /* 0x000fe400087fe4ff */
[----:B------:R-:W-:Y:S01]  /*7030*/  UIADD3 UR4, UPT, UPT, UR49, 0x4a00, URZ ;  /* 0x00004a0031047890 */ /* 0x000fe2000fffe0ff */
[----:B------:R-:W-:Y:S01]  /*7040*/  R2UR UR40, R103 ;  /* 0x00000000672872ca */ /* 0x000fe200000e0000 */
[----:B------:R-:W-:Y:S01]  /*7050*/  UMOV UR6, UR42 ;  /* 0x0000002a00067c82 */ /* 0x000fe20008000000 */
[----:B------:R-:W-:Y:S11]  /*7060*/  UMOV UR7, UR36 ;  /* 0x0000002400077c82 */ /* 0x000ff60008000000 */
[----:B------:R2:W-:Y:S01]  /*7070*/  UTMASTG.3D [UR40], [UR8] ;  /* 0x00000028080073b5 */ /* 0x0005e20008010000 */
[----:B------:R2:W-:Y:S01]  /*7080*/  UTMASTG.3D [UR4], [UR8] ;  /* 0x00000004080073b5 */ /* 0x0005e20008010000 */
[----:B------:R0:W-:Y:S01]  /*7090*/  UTMACMDFLUSH ;  /* 0x00000000000079b7 */ /* 0x0001e20000000000 */
[----:B--2---:R-:W-:Y:S04]  /*70a0*/  DEPBAR.LE SB0, 0x1 ;  /* 0x000080400000791a */ /* 0x004fe80000000000 */
.L_x_118:
[----:B------:R-:W-:Y:S05]  /*70b0*/  BSYNC.RECONVERGENT B0 ;  /* 0x0000000000007941 */ /* 0x000fea0003800200 */
.L_x_117:
[----:B------:R-:W-:Y:S06]  /*70c0*/  BAR.SYNC.DEFER_BLOCKING 0x1, 0x80 ;  /* 0x0042000000007b1d */ /* 0x000fec0000010000 */
[----:B------:R-:W2:Y:S01]  /*70d0*/  @P6 SYNCS.PHASECHK.TRANS64.TRYWAIT P0, [R55+URZ+0x50], R74 ;  /* 0x0000504a370065a7 */ /* 0x000ea200080011ff */
[----:B------:R-:W-:Y:S01]  /*70e0*/  BSSY B1, `(.L_x_119) ;  /* 0x000001f000017945 */ /* 0x000fe20003800000 */
[----:B--2---:R-:W-:Y:S03]  /*70f0*/  @P6 SEL R64, RZ, 0x1, !P0 ;  /* 0x00000001ff406807 */ /* 0x004fe60004000000 */
[----:B------:R-:W-:Y:S05]  /*7100*/  @!P6 BRA `(.L_x_120) ;  /* 0x000000000070e947 */ /* 0x000fea0003800000 */
[----:B------:R-:W-:Y:S01]  /*7110*/  ISETP.NE.AND P1, PT, R65, RZ, PT ;  /* 0x000000ff4100720c */ /* 0x000fe20003f25270 */
[----:B------:R-:W-:Y:S01]  /*7120*/  BSSY B0, `(.L_x_121) ;  /* 0x0000008000007945 */ /* 0x000fe20003800000 */
[----:B------:R-:W-:Y:S11]  /*7130*/  ISETP.NE.AND P0, PT, R64, RZ, PT ;  /* 0x000000ff4000720c */ /* 0x000ff60003f05270 */
[----:B------:R-:W-:Y:S04]  /*7140*/  @P1 IMAD R3, R100, 0x1000, R67 ;  /* 0x0000100064031824 */ /* 0x000fe800078e0243 */
[----:B------:R-:W-:Y:S01]  /*7150*/  @P1 IMAD.IADD R2, R66, 0x1, R3 ;  /* 0x0000000142021824 */ /* 0x000fe200078e0203 */
[----:B------:R-:W-:Y:S06]  /*7160*/  @P0 BRA `(.L_x_122) ;  /* 0x00000000000c0947 */ /* 0x000fec0003800000 */
[----:B------:R-:W-:Y:S04]  /*7170*/  SHF.L.U32 R0, R99, 0x1f, RZ ;  /* 0x0000001f63007819 */ /* 0x000fe800000006ff */
[----:B------:R-:W2:Y:S02]  /*7180*/  SYNCS.PHASECHK.TRANS64.TRYWAIT P0, [R55+URZ+0x50], R0 ;  /* 0x00005000370075a7 */ /* 0x000ea400080011ff */
[----:B--2---:R-:W-:Y:S05]  /*7190*/  @!P0 BRA `(.L_x_123) ;  /* 0x0000003400648947 */ /* 0x004fea0003800000 */
.L_x_122:
[----:B------:R-:W-:Y:S05]  /*71a0*/  BSYNC B0 ;  /* 0x0000000000007941 */ /* 0x000fea0003800000 */
.L_x_121:
[----:B------:R-:W-:Y:S01]  /*71b0*/  ISETP.NE.AND P0, PT, R65, RZ, PT ;  /* 0x000000ff4100720c */ /* 0x000fe20003f05270 */
[----:B--2---:R-:W-:Y:S02]  /*71c0*/  VIADD R55, R55, 0x70 ;  /* 0x0000007037377836 */ /* 0x004fe40000000000 */
[----:B------:R-:W-:Y:S02]  /*71d0*/  IMAD.U32 R0, RZ, RZ, UR37 ;  /* 0x00000025ff007e24 */ /* 0x000fe4000f8e00ff */
[----:B------:R-:W-:Y:S03]  /*71e0*/  VIADD R100, R100, 0x1 ;  /* 0x0000000164647836 */ /* 0x000fe60000000000 */
[----:B------:R-:W-:Y:S05]  /*71f0*/  PRMT R0, R0, 0x654, R55 ;  /* 0x0000065400007816 */ /* 0x000fea0000000037 */
[----:B------:R2:W3:Y:S04]  /*7200*/  @P0 LDS.128 R56, [R3+0x200] ;  /* 0x0002000003380984 */ /* 0x0004e80000000c00 */
[----:B------:R2:W4:Y:S01]  /*7210*/  @P0 LDS.128 R60, [R2+0x200] ;  /* 0x00020000023c0984 */ /* 0x0005220000000c00 */
        /* <DEDUP_REMOVED lines=10> */
[----:B--23--:R-:W-:Y:S02]  /*72c0*/  LOP3.LUT R99, R99, R0, RZ, 0x3c, !PT ;  /* 0x0000000063637212 */ /* 0x00cfe400078e3cff */
.L_x_120:
[----:B------:R-:W-:Y:S05]  /*72d0*/  BSYNC B1 ;  /* 0x0000000000017941 */ /* 0x000fea0003800000 */
.L_x_119:
[----:B------:R-:W-:Y:S05]  /*72e0*/  VIADD R0, R48, 0x20 ;  /* 0x0000002030007836 */ /* 0x000fea0000000000 */
[----:B------:R-:W-:Y:S04]  /*72f0*/  SHF.R.U32.HI R0, RZ, 0x15, R0 ;  /* 0x00000015ff007819 */ /* 0x000fe80000011600 */
[----:B------:R-:W-:Y:S11]  /*7300*/  LOP3.LUT P0, RZ, R0, 0x3, R97, 0x48, !PT ;  /* 0x0000000300ff7812 */ /* 0x000ff60007804861 */
[----:B------:R-:W-:Y:S02]  /*7310*/  @!UPT UIADD3 URZ, UPT, UPT, URZ, URZ, URZ ;  /* 0x000000fffffff290 */ /* 0x000fe4000fffe0ff */
[----:B------:R-:W-:Y:S05]  /*7320*/  @!P0 BRA `(.L_x_124) ;  /* 0x0000000000408947 */ /* 0x000fea0003800000 */
[----:B------:R-:W2:Y:S01]  /*7330*/  LDCU.64 UR8, c[0x4][0x78] ;  /* 0x01000f00ff0877ac */ /* 0x000ea20008000a00 */
[----:B------:R-:W-:Y:S01]  /*7340*/  MOV R3, 0x0 ;  /* 0x0000000000037802 */ /* 0x000fe20000000f00 */
[----:B------:R-:W-:Y:S02]  /*7350*/  HFMA2 R12, -RZ, RZ, 0, 5.9604644775390625e-08 ;  /* 0x00000001ff0c7431 */ /* 0x000fe400000001ff */
[----:B------:R-:W-:Y:S02]  /*7360*/  IMAD.MOV.U32 R8, RZ, RZ, 0x192 ;  /* 0x00000192ff087424 */ /* 0x000fe400078e00ff */
[----:B------:R-:W-:Y:S01]  /*7370*/  IMAD.MOV.U32 R13, RZ, RZ, RZ ;  /* 0x000000ffff0d7224 */ /* 0x000fe200078e00ff */
[----:B------:R-:W3:Y:S01]  /*7380*/  LDCU.64 UR6, c[0x4][0x80] ;  /* 0x01001000ff0677ac */ /* 0x000ee20008000a00 */
[----:B------:R-:W1:Y:S01]  /*7390*/  LDC.64 R2, c[0x4][R3] ;  /* 0x0100000003027b82 */ /* 0x000e620000000a00 */
[----:B------:R-:W5:Y:S01]  /*73a0*/  LDCU.64 UR4, c[0x4][0x18] ;  /* 0x01000300ff0477ac */ /* 0x000f620008000a00 */
[----:B--2---:R-:W-:Y:S01]  /*73b0*/  MOV R5, UR9 ;  /* 0x0000000900057c02 */ /* 0x004fe20008000f00 */
[----:B------:R-:W-:Y:S01]  /*73c0*/  IMAD.U32 R4, RZ, RZ, UR8 ;  /* 0x00000008ff047e24 */ /* 0x000fe2000f8e00ff */
[----:B---3--:R-:W-:Y:S01]  /*73d0*/  MOV R7, UR7 ;  /* 0x0000000700077c02 */ /* 0x008fe20008000f00 */
[----:B------:R-:W-:Y:S01]  /*73e0*/  IMAD.U32 R6, RZ, RZ, UR6 ;  /* 0x00000006ff067e24 */ /* 0x000fe2000f8e00ff */
[----:B-----5:R-:W-:Y:S01]  /*73f0*/  MOV R11, UR5 ;  /* 0x00000005000b7c02 */ /* 0x020fe20008000f00 */
[----:B------:R-:W-:Y:S02]  /*7400*/  IMAD.U32 R10, RZ, RZ, UR4 ;  /* 0x00000004ff0a7e24 */ /* 0x000fe4000f8e00ff */
[----:B------:R-:W-:Y:S07]  /*7410*/  LEPC R20, `(.L_x_124) ;  /* 0x000000001014794e */ /* 0x000fee0000000000 */
[----:B-1--4-:R-:W-:Y:S05]  /*7420*/  CALL.ABS.NOINC R2 ;  /* 0x0000000002007343 */ /* 0x012fea0003c00000 */
.L_x_124:
[----:B------:R-:W-:Y:S01]  /*7430*/  SHF.L.U32 R51, R56, 0x10, RZ ;  /* 0x0000001038337819 */ /* 0x000fe200000006ff */
[----:B------:R-:W-:Y:S05]  /*7440*/  WARPSYNC.ALL ;  /* 0x0000000000007948 */ /* 0x000fea0003800000 */
[----:B------:R-:W-:Y:S01]  /*7450*/  R2UR UR4, R48 ;  /* 0x00000000300472ca */ /* 0x000fe200000e0000 */
[----:B------:R-:W-:Y:S01]  /*7460*/  BSSY.RECONVERGENT B0, `(.L_x_125) ;  /* 0x000009d000007945 */ /* 0x000fe20003800200 */
[C---:B------:R-:W-:Y:S02]  /*7470*/  PRMT R49, R56.reuse, 0x8880, RZ ;  /* 0x0000888038317816 */ /* 0x040fe400000000ff */
[----:B------:R-:W-:Y:S02]  /*7480*/  SHF.R.S32.HI R51, RZ, 0x18, R51 ;  /* 0x00000018ff337819 */ /* 0x000fe40000011433 */
[----:B------:R-:W-:Y:S02]  /*7490*/  SHF.L.U32 R52, R56, 0x8, RZ ;  /* 0x0000000838347819 */ /* 0x000fe400000006ff */
[----:B------:R-:W-:Y:S02]  /*74a0*/  SHF.L.U32 R53, R57, 0x8, RZ ;  /* 0x0000000839357819 */ /* 0x000fe400000006ff */
[----:B------:R-:W-:Y:S02]  /*74b0*/  SHF.R.S32.HI R54, RZ, 0x18, R58 ;  /* 0x00000018ff367819 */ /* 0x000fe4000001143a */
[----:B------:R-:W-:Y:S01]  /*74c0*/  SHF.R.S32.HI R53, RZ, 0x18, R53 ;  /* 0x00000018ff357819 */ /* 0x000fe20000011435 */
[----:B------:R-:W2:Y:S01]  /*74d0*/  LDTM.x32 R4, tmem[UR4+0x20] ;  /* 0x00002004000479ee */ /* 0x000ea200082c0000 */
[----:B----4-:R-:W-:Y:S02]  /*74e0*/  SHF.L.U32 R55, R62, 0x8, RZ ;  /* 0x000000083e377819 */ /* 0x010fe400000006ff */
[----:B------:R-:W-:Y:S02]  /*74f0*/  ISETP.NE.AND P0, PT, R104, RZ, PT ;  /* 0x000000ff6800720c */ /* 0x000fe40003f05270 */
[----:B------:R-:W-:Y:S02]  /*7500*/  SHF.R.S32.HI R55, RZ, 0x18, R55 ;  /* 0x00000018ff377819 */ /* 0x000fe40000011437 */
[----:B------:R-:W-:Y:S01]  /*7510*/  ISETP.NE.AND P6, PT, R72, RZ, PT ;  /* 0x000000ff4800720c */ /* 0x000fe20003fc5270 */
[C---:B--2---:R-:W-:Y:S02]  /*7520*/  IMAD R0, R46.reuse, R4, RZ ;  /* 0x000000042e007224 */ /* 0x044fe400078e02ff */
[C---:B------:R-:W-:Y:S02]  /*7530*/  IMAD R2, R46.reuse, R5, RZ ;  /* 0x000000052e027224 */ /* 0x040fe400078e02ff */
[----:B------:R-:W-:Y:S01]  /*7540*/  IMAD R0, R49, R50, R0 ;  /* 0x0000003231007224 */ /* 0x000fe200078e0200 */
[----:B------:R-:W-:Y:S01]  /*7550*/  SHF.R.S32.HI R49, RZ, 0x18, R52 ;  /* 0x00000018ff317819 */ /* 0x000fe20000011434 */
[C---:B------:R-:W-:Y:S01]  /*7560*/  IMAD R3, R46.reuse, R6, RZ ;  /* 0x000000062e037224 */ /* 0x040fe200078e02ff */
[----:B------:R-:W-:Y:S01]  /*7570*/  SHF.L.U32 R52, R57, 0x10, RZ ;  /* 0x0000001039347819 */ /* 0x000fe200000006ff */
[-C--:B------:R-:W-:Y:S01]  /*7580*/  IMAD R2, R51, R50.reuse, R2 ;  /* 0x0000003233027224 */ /* 0x080fe200078e0202 */
[----:B------:R-:W-:Y:S01]  /*7590*/  SHF.R.S32.HI R51, RZ, 0x18, R56 ;  /* 0x00000018ff337819 */ /* 0x000fe20000011438 */
[C---:B------:R-:W-:Y:S02]  /*75a0*/  IMAD R7, R46.reuse, R7, RZ ;  /* 0x000000072e077224 */ /* 0x040fe400078e02ff */
[-C--:B------:R-:W-:Y:S01]  /*75b0*/  IMAD R3, R49, R50.reuse, R3 ;  /* 0x0000003231037224 */ /* 0x080fe200078e0203 */
[----:B------:R-:W-:Y:S01]  /*75c0*/  PRMT R49, R57, 0x8880, RZ ;  /* 0x0000888039317816 */ /* 0x000fe200000000ff */
[----:B------:R-:W-:Y:S01]  /*75d0*/  IMAD R7, R51, R50, R7 ;  /* 0x0000003233077224 */ /* 0x000fe200078e0207 */
[----:B------:R-:W-:Y:S01]  /*75e0*/  SHF.R.S32.HI R51, RZ, 0x18, R52 ;  /* 0x00000018ff337819 */ /* 0x000fe20000011434 */
[----:B------:R-:W-:Y:S01]  /*75f0*/  IMAD R4, R46, R8, RZ ;  /* 0x000000082e047224 */ /* 0x000fe200078e02ff */
[----:B------:R-:W-:Y:S01]  /*7600*/  SHF.L.U32 R52, R58, 0x10, RZ ;  /* 0x000000103a347819 */ /* 0x000fe200000006ff */
[C---:B------:R-:W-:Y:S01]  /*7610*/  IMAD R5, R46.reuse, R9, RZ ;  /* 0x000000092e057224 */ /* 0x040fe200078e02ff */
[----:B-1----:R-:W-:Y:S01]  /*7620*/  I2IP.S8.S32.SAT R69, R7, R3, RZ ;  /* 0x0000000307457239 */ /* 0x002fe200000014ff */
[----:B------:R-:W-:Y:S01]  /*7630*/  IMAD R6, R46, R10, RZ ;  /* 0x0000000a2e067224 */ /* 0x000fe200078e02ff */
[----:B------:R-:W-:Y:S01]  /*7640*/  SHF.R.S32.HI R52, RZ, 0x18, R52 ;  /* 0x00000018ff347819 */ /* 0x000fe20000011434 */
[----:B------:R-:W-:Y:S01]  /*7650*/  IMAD R4, R49, R50, R4 ;  /* 0x0000003231047224 */ /* 0x000fe200078e0204 */
[----:B------:R-:W-:Y:S01]  /*7660*/  I2IP.S8.S32.SAT R68, R2, R0, R69 ;  /* 0x0000000002447239 */ /* 0x000fe20000001445 */
[-C--:B------:R-:W-:Y:S01]  /*7670*/  IMAD R5, R51, R50.reuse, R5 ;  /* 0x0000003233057224 */ /* 0x080fe200078e0205 */
[----:B------:R-:W-:Y:S01]  /*7680*/  SHF.R.S32.HI R49, RZ, 0x18, R57 ;  /* 0x00000018ff317819 */ /* 0x000fe20000011439 */
[----:B------:R-:W-:Y:S01]  /*7690*/  IMAD R11, R46, R11, RZ ;  /* 0x0000000b2e0b7224 */ /* 0x000fe200078e02ff */
[C---:B------:R-:W-:Y:S01]  /*76a0*/  PRMT R51, R58.reuse, 0x8880, RZ ;  /* 0x000088803a337816 */ /* 0x040fe200000000ff */
[----:B------:R-:W-:Y:S01]  /*76b0*/  IMAD R6, R53, R50, R6 ;  /* 0x0000003235067224 */ /* 0x000fe200078e0206 */
[----:B------:R-:W-:Y:S01]  /*76c0*/  SHF.L.U32 R53, R58, 0x8, RZ ;  /* 0x000000083a357819 */ /* 0x000fe200000006ff */
[C---:B------:R-:W-:Y:S02]  /*76d0*/  IMAD R8, R46.reuse, R12, RZ ;  /* 0x0000000c2e087224 */ /* 0x040fe400078e02ff */
[C---:B------:R-:W-:Y:S01]  /*76e0*/  IMAD R9, R46.reuse, R13, RZ ;  /* 0x0000000d2e097224 */ /* 0x040fe200078e02ff */
[----:B------:R-:W-:Y:S01]  /*76f0*/  SHF.R.S32.HI R53, RZ, 0x18, R53 ;  /* 0x00000018ff357819 */ /* 0x000fe20000011435 */
[----:B------:R-:W-:Y:S01]  /*7700*/  IMAD R11, R49, R50, R11 ;  /* 0x00000032310b7224 */ /* 0x000fe200078e020b */
[----:B------:R-:W-:Y:S01]  /*7710*/  PRMT R49, R59, 0x8880, RZ ;  /* 0x000088803b317816 */ /* 0x000fe200000000ff */
[----:B------:R-:W-:Y:S02]  /*7720*/  IMAD R10, R46, R14, RZ ;  /* 0x0000000e2e0a7224 */ /* 0x000fe400078e02ff */
[----:B------:R-:W-:Y:S01]  /*7730*/  IMAD R8, R51, R50, R8 ;  /* 0x0000003233087224 */ /* 0x000fe200078e0208 */
[----:B------:R-:W-:Y:S01]  /*7740*/  I2IP.S8.S32.SAT R70, R11, R6, RZ ;  /* 0x000000060b467239 */ /* 0x000fe200000014ff */
[-C--:B------:R-:W-:Y:S01]  /*7750*/  IMAD R9, R52, R50.reuse, R9 ;  /* 0x0000003234097224 */ /* 0x080fe200078e0209 */
[----:B------:R-:W-:Y:S01]  /*7760*/  SHF.L.U32 R51, R59, 0x10, RZ ;  /* 0x000000103b337819 */ /* 0x000fe200000006ff */
[----:B------:R-:W-:Y:S01]  /*7770*/  IMAD R10, R53, R50, R10 ;  /* 0x00000032350a7224 */ /* 0x000fe200078e020a */
[----:B------:R-:W-:Y:S01]  /*7780*/  I2IP.S8.S32.SAT R69, R5, R4, R70 ;  /* 0x0000000405457239 */ /* 0x000fe20000001446 */
[C---:B------:R-:W-:Y:S01]  /*7790*/  IMAD R15, R46.reuse, R15, RZ ;  /* 0x0000000f2e0f7224 */ /* 0x040fe200078e02ff */
[----:B------:R-:W-:Y:S01]  /*77a0*/  SHF.R.S32.HI R51, RZ, 0x18, R51 ;  /* 0x00000018ff337819 */ /* 0x000fe20000011433 */
[----:B------:R-:W-:Y:S01]  /*77b0*/  IMAD.SHL.U32 R53, R59, 0x100, RZ ;  /* 0x000001003b357824 */ /* 0x000fe200078e00ff */
[----:B------:R-:W-:Y:S01]  /*77c0*/  SHF.R.S32.HI R52, RZ, 0x18, R59 ;  /* 0x00000018ff347819 */ /* 0x000fe2000001143b */
[C---:B------:R-:W-:Y:S02]  /*77d0*/  IMAD R12, R46.reuse, R16, RZ ;  /* 0x000000102e0c7224 */ /* 0x040fe400078e02ff */
[----:B------:R-:W-:Y:S01]  /*77e0*/  IMAD R13, R46, R17, RZ ;  /* 0x000000112e0d7224 */ /* 0x000fe200078e02ff */
[----:B------:R-:W-:Y:S01]  /*77f0*/  SHF.R.S32.HI R53, RZ, 0x18, R53 ;  /* 0x00000018ff357819 */ /* 0x000fe20000011435 */
[----:B------:R-:W-:Y:S01]  /*7800*/  IMAD R15, R54, R50, R15 ;  /* 0x00000032360f7224 */ /* 0x000fe200078e020f */
[----:B------:R-:W-:Y:S01]  /*7810*/  SHF.L.U32 R54, R61, 0x10, RZ ;  /* 0x000000103d367819 */ /* 0x000fe200000006ff */
[C---:B------:R-:W-:Y:S02]  /*7820*/  IMAD R14, R46.reuse, R18, RZ ;  /* 0x000000122e0e7224 */ /* 0x040fe400078e02ff */
[----:B------:R-:W-:Y:S01]  /*7830*/  IMAD R12, R49, R50, R12 ;  /* 0x00000032310c7224 */ /* 0x000fe200078e020c */
[----:B------:R-:W-:Y:S01]  /*7840*/  I2IP.S8.S32.SAT R71, R15, R10, RZ ;  /* 0x0000000a0f477239 */ /* 0x000fe200000014ff */
[----:B------:R-:W-:Y:S01]  /*7850*/  IMAD R19, R46, R19, RZ ;  /* 0x000000132e137224 */ /* 0x000fe200078e02ff */
[----:B------:R-:W-:Y:S01]  /*7860*/  PRMT R49, R60, 0x8880, RZ ;  /* 0x000088803c317816 */ /* 0x000fe200000000ff */
[----:B------:R-:W-:Y:S01]  /*7870*/  IMAD R13, R51, R50, R13 ;  /* 0x00000032330d7224 */ /* 0x000fe200078e020d */
[----:B------:R-:W-:Y:S01]  /*7880*/  I2IP.S8.S32.SAT R70, R9, R8, R71 ;  /* 0x0000000809467239 */ /* 0x000fe20000001447 */
[----:B------:R-:W-:Y:S01]  /*7890*/  IMAD R16, R46, R20, RZ ;  /* 0x000000142e107224 */ /* 0x000fe200078e02ff */
[----:B------:R-:W-:Y:S01]  /*78a0*/  SHF.R.S32.HI R54, RZ, 0x18, R54 ;  /* 0x00000018ff367819 */ /* 0x000fe20000011436 */
[-C--:B------:R-:W-:Y:S01]  /*78b0*/  IMAD R14, R53, R50.reuse, R14 ;  /* 0x00000032350e7224 */ /* 0x080fe200078e020e */
[----:B------:R-:W-:Y:S01]  /*78c0*/  PRMT R53, R61, 0x8880, RZ ;  /* 0x000088803d357816 */ /* 0x000fe200000000ff */
[-C--:B------:R-:W-:Y:S01]  /*78d0*/  IMAD R19, R52, R50.reuse, R19 ;  /* 0x0000003234137224 */ /* 0x080fe200078e0213 */
[----:B------:R-:W-:Y:S01]  /*78e0*/  SHF.R.S32.HI R52, RZ, 0x18, R60 ;  /* 0x00000018ff347819 */ /* 0x000fe2000001143c */
[----:B------:R-:W-:Y:S01]  /*78f0*/  IMAD R16, R49, R50, R16 ;  /* 0x0000003231107224 */ /* 0x000fe200078e0210 */
[----:B------:R-:W-:Y:S01]  /*7900*/  SHF.L.U32 R49, R60, 0x10, RZ ;  /* 0x000000103c317819 */ /* 0x000fe200000006ff */
[----:B------:R-:W-:Y:S01]  /*7910*/  IMAD R17, R46, R21, RZ ;  /* 0x000000152e117224 */ /* 0x000fe200078e02ff */
[----:B------:R-:W-:Y:S01]  /*7920*/  SHF.L.U32 R51, R60, 0x8, RZ ;  /* 0x000000083c337819 */ /* 0x000fe200000006ff */
[C---:B------:R-:W-:Y:S01]  /*7930*/  IMAD R18, R46.reuse, R22, RZ ;  /* 0x000000162e127224 */ /* 0x040fe200078e02ff */
[----:B------:R-:W-:Y:S01]  /*7940*/  SHF.R.S32.HI R49, RZ, 0x18, R49 ;  /* 0x00000018ff317819 */ /* 0x000fe20000011431 */
[C---:B------:R-:W-:Y:S01]  /*7950*/  IMAD R23, R46.reuse, R23, RZ ;  /* 0x000000172e177224 */ /* 0x040fe200078e02ff */
[----:B------:R-:W-:Y:S01]  /*7960*/  SHF.R.S32.HI R51, RZ, 0x18, R51 ;  /* 0x00000018ff337819 */ /* 0x000fe20000011433 */
[C---:B------:R-:W-:Y:S01]  /*7970*/  IMAD R20, R46.reuse, R24, RZ ;  /* 0x000000182e147224 */ /* 0x040fe200078e02ff */
[----:B------:R-:W-:Y:S01]  /*7980*/  I2IP.S8.S32.SAT R71, R19, R14, RZ ;  /* 0x0000000e13477239 */ /* 0x000fe200000014ff */
[----:B------:R-:W-:Y:S02]  /*7990*/  IMAD R17, R49, R50, R17 ;  /* 0x0000003231117224 */ /* 0x000fe400078e0211 */
[----:B------:R-:W-:Y:S01]  /*79a0*/  IMAD.SHL.U32 R49, R61, 0x100, RZ ;  /* 0x000001003d317824 */ /* 0x000fe200078e00ff */
[----:B------:R-:W-:Y:S01]  /*79b0*/  I2IP.S8.S32.SAT R71, R13, R12, R71 ;  /* 0x0000000c0d477239 */ /* 0x000fe20000001447 */
[-C--:B------:R-:W-:Y:S01]  /*79c0*/  IMAD R18, R51, R50.reuse, R18 ;  /* 0x0000003233127224 */ /* 0x080fe200078e0212 */
[----:B------:R-:W-:Y:S01]  /*79d0*/  SHF.R.S32.HI R51, RZ, 0x18, R61 ;  /* 0x00000018ff337819 */ /* 0x000fe2000001143d */
[----:B------:R-:W-:Y:S01]  /*79e0*/  IMAD R21, R46, R25, RZ ;  /* 0x000000192e157224 */ /* 0x000fe200078e02ff */
[----:B------:R-:W-:Y:S01]  /*79f0*/  SHF.R.S32.HI R49, RZ, 0x18, R49 ;  /* 0x00000018ff317819 */ /* 0x000fe20000011431 */
[----:B------:R-:W-:Y:S01]  /*7a00*/  IMAD R23, R52, R50, R23 ;  /* 0x0000003234177224 */ /* 0x000fe200078e0217 */
[----:B------:R1:W-:Y:S01]  /*7a10*/  STS.128 [R95+UR49+0x5200], R68 ;  /* 0x005200445f007988 */ /* 0x0003e20008000c31 */
[----:B------:R-:W-:Y:S01]  /*7a20*/  IMAD R22, R46, R26, RZ ;  /* 0x0000001a2e167224 */ /* 0x000fe200078e02ff */
[----:B------:R-:W-:Y:S01]  /*7a30*/  SHF.L.U32 R52, R62, 0x10, RZ ;  /* 0x000000103e347819 */ /* 0x000fe200000006ff */
[----:B------:R-:W-:Y:S01]  /*7a40*/  IMAD R20, R53, R50, R20 ;  /* 0x0000003235147224 */ /* 0x000fe200078e0214 */
[----:B------:R-:W-:Y:S01]  /*7a50*/  I2IP.S8.S32.SAT R76, R23, R18, RZ ;  /* 0x00000012174c7239 */ /* 0x000fe200000014ff */
[----:B------:R-:W-:Y:S01]  /*7a60*/  IMAD R27, R46, R27, RZ ;  /* 0x0000001b2e1b7224 */ /* 0x000fe200078e02ff */
[----:B------:R-:W-:Y:S01]  /*7a70*/  PRMT R53, R62, 0x8880, RZ ;  /* 0x000088803e357816 */ /* 0x000fe200000000ff */
[----:B------:R-:W-:Y:S01]  /*7a80*/  IMAD R21, R54, R50, R21 ;  /* 0x0000003236157224 */ /* 0x000fe200078e0215 */
[----:B------:R-:W-:Y:S01]  /*7a90*/  I2IP.S8.S32.SAT R76, R17, R16, R76 ;  /* 0x00000010114c7239 */ /* 0x000fe2000000144c */
[C---:B------:R-:W-:Y:S01]  /*7aa0*/  IMAD R24, R46.reuse, R28, RZ ;  /* 0x0000001c2e187224 */ /* 0x040fe200078e02ff */
[----:B------:R-:W-:Y:S01]  /*7ab0*/  SHF.R.S32.HI R52, RZ, 0x18, R52 ;  /* 0x00000018ff347819 */ /* 0x000fe20000011434 */
[-C--:B------:R-:W-:Y:S01]  /*7ac0*/  IMAD R22, R49, R50.reuse, R22 ;  /* 0x0000003231167224 */ /* 0x080fe200078e0216 */
[----:B------:R-:W-:Y:S01]  /*7ad0*/  SHF.R.S32.HI R49, RZ, 0x18, R62 ;  /* 0x00000018ff317819 */ /* 0x000fe2000001143e */
[C---:B------:R-:W-:Y:S01]  /*7ae0*/  IMAD R25, R46.reuse, R29, RZ ;  /* 0x0000001d2e197224 */ /* 0x040fe200078e02ff */
[----:B------:R-:W-:Y:S01]  /*7af0*/  SHF.R.S32.HI R54, RZ, 0x18, R63 ;  /* 0x00000018ff367819 */ /* 0x000fe2000001143f */
[-C--:B------:R-:W-:Y:S01]  /*7b00*/  IMAD R27, R51, R50.reuse, R27 ;  /* 0x00000032331b7224 */ /* 0x080fe200078e021b */
[----:B------:R-:W-:Y:S01]  /*7b10*/  PRMT R51, R63, 0x8880, RZ ;  /* 0x000088803f337816 */ /* 0x000fe200000000ff */
[----:B------:R-:W-:Y:S01]  /*7b20*/  IMAD R24, R53, R50, R24 ;  /* 0x0000003235187224 */ /* 0x000fe200078e0218 */
[----:B------:R-:W-:Y:S01]  /*7b30*/  SHF.L.U32 R53, R63, 0x8, RZ ;  /* 0x000000083f357819 */ /* 0x000fe200000006ff */
[----:B------:R-:W-:Y:S01]  /*7b40*/  IMAD R26, R46, R30, RZ ;  /* 0x0000001e2e1a7224 */ /* 0x000fe200078e02ff */
[----:B------:R-:W-:Y:S01]  /*7b50*/  I2IP.S8.S32.SAT R73, R27, R22, RZ ;  /* 0x000000161b497239 */ /* 0x000fe200000014ff */
[----:B------:R-:W-:Y:S01]  /*7b60*/  IMAD R25, R52, R50, R25 ;  /* 0x0000003234197224 */ /* 0x000fe200078e0219 */
[----:B------:R-:W-:Y:S01]  /*7b70*/  SHF.L.U32 R52, R63, 0x10, RZ ;  /* 0x000000103f347819 */ /* 0x000fe200000006ff */
[C---:B------:R-:W-:Y:S01]  /*7b80*/  IMAD R31, R46.reuse, R31, RZ ;  /* 0x0000001f2e1f7224 */ /* 0x040fe200078e02ff */
[----:B------:R-:W-:Y:S01]  /*7b90*/  SHF.R.S32.HI R53, RZ, 0x18, R53 ;  /* 0x00000018ff357819 */ /* 0x000fe20000011435 */
[C---:B------:R-:W-:Y:S01]  /*7ba0*/  IMAD R28, R46.reuse, R32, RZ ;  /* 0x000000202e1c7224 */ /* 0x040fe200078e02ff */
[----:B------:R-:W-:Y:S01]  /*7bb0*/  SHF.R.S32.HI R52, RZ, 0x18, R52 ;  /* 0x00000018ff347819 */ /* 0x000fe20000011434 */
[----:B------:R-:W-:Y:S01]  /*7bc0*/  IMAD R26, R55, R50, R26 ;  /* 0x00000032371a7224 */ /* 0x000fe200078e021a */
[----:B------:R-:W-:Y:S01]  /*7bd0*/  I2IP.S8.S32.SAT R77, R21, R20, R73 ;  /* 0x00000014154d7239 */ /* 0x000fe20000001449 */
[----:B------:R-:W-:Y:S01]  /*7be0*/  IMAD R29, R46, R33, RZ ;  /* 0x000000212e1d7224 */ /* 0x000fe200078e02ff */
[----:B------:R-:W-:Y:S01]  /*7bf0*/  LEA R73, R100, UR49, 0x3 ;  /* 0x0000003164497c11 */ /* 0x000fe2000f8e18ff */
        /* <DEDUP_REMOVED lines=8> */
[----:B------:R-:W-:Y:S01]  /*7c80*/  @P6 SHF.L.U32 R74, R99, 0x1f, RZ ;  /* 0x0000001f634a6819 */ /* 0x000fe200000006ff */
        /* <DEDUP_REMOVED lines=12> */
[----:B------:R-:W-:Y:S02]  /*7d50*/  UIADD3 UR12, UP0, UPT, UR52, 0x680, URZ ;  /* 0x00000680340c7890 */ /* 0x000fe4000ff1e0ff */
[----:B------:R-:W-:Y:S02]  /*7d60*/  UIADD3 UR9, UPT, UPT, UR41, 0x20, URZ ;  /* 0x0000002029097890 */ /* 0x000fe4000fffe0ff */
[----:B------:R-:W-:Y:S02]  /*7d70*/  UIADD3 UR8, UPT, UPT, UR49, 0x5200, URZ ;  /* 0x0000520031087890 */ /* 0x000fe4000fffe0ff */
[----:B------:R-:W-:Y:S01]  /*7d80*/  UIADD3.X UR13, UPT, UPT, URZ, UR53, URZ, UP0, !UPT ;  /* 0x00000035ff0d7290 */ /* 0x000fe200087fe4ff */
[----:B------:R-:W-:Y:S01]  /*7d90*/  UMOV UR10, UR42 ;  /* 0x0000002a000a7c82 */ /* 0x000fe20008000000 */
[----:B------:R-:W-:Y:S01]  /*7da0*/  UMOV UR11, UR36 ;  /* 0x00000024000b7c82 */ /* 0x000fe20008000000 */
[----:B------:R-:W-:Y:S02]  /*7db0*/  UIADD3 UR5, UPT, UPT, UR41, 0xa0, URZ ;  /* 0x000000a029057890 */ /* 0x000fe4000fffe0ff */
[----:B------:R-:W-:Y:S01]  /*7dc0*/  UIADD3 UR4, UPT, UPT, UR49, 0x5a00, URZ ;  /* 0x00005a0031047890 */ /* 0x000fe2000fffe0ff */
[----:B------:R-:W-:Y:S03]  /*7dd0*/  UMOV UR6, UR42 ;  /* 0x0000002a00067c82 */ /* 0x000fe60008000000 */
[----:B------:R2:W-:Y:S01]  /*7de0*/  UTMASTG.3D [UR8], [UR12] ;  /* 0x000000080c0073b5 */ /* 0x0005e20008010000 */
[----:B------:R-:W-:Y:S04]  /*7df0*/  UMOV UR7, UR36 ;  /* 0x0000002400077c82 */ /* 0x000fe80008000000 */
[----:B------:R2:W-:Y:S01]  /*7e00*/  UTMASTG.3D [UR4], [UR12] ;  /* 0x000000040c0073b5 */ /* 0x0005e20008010000 */
[----:B------:R0:W-:Y:S01]  /*7e10*/  UTMACMDFLUSH ;  /* 0x00000000000079b7 */ /* 0x0001e20000000000 */
[----:B--2---:R-:W-:Y:S04]  /*7e20*/  DEPBAR.LE SB0, 0x1 ;  /* 0x000080400000791a */ /* 0x004fe80000000000 */
.L_x_126:
[----:B------:R-:W-:Y:S05]  /*7e30*/  BSYNC.RECONVERGENT B0 ;  /* 0x0000000000007941 */ /* 0x000fea0003800200 */
.L_x_125:
        /* <DEDUP_REMOVED lines=14> */
.L_x_130:
[----:B------:R-:W-:Y:S05]  /*7f20*/  BSYNC B0 ;  /* 0x0000000000007941 */ /* 0x000fea0003800000 */
.L_x_129:
        /* <DEDUP_REMOVED lines=18> */
.L_x_128:
[----:B------:R-:W-:Y:S05]  /*8050*/  BSYNC B1 ;  /* 0x0000000000017941 */ /* 0x000fea0003800000 */
.L_x_127:
        /* <DEDUP_REMOVED lines=21> */
.L_x_132:
        /* <DEDUP_REMOVED lines=8> */
[----:B------:R-:W-:Y:S02]  /*8230*/  ISETP.NE.AND P6, PT, R72, RZ, PT ;  /* 0x000000ff4800720c */ /* 0x000fe40003fc5270 */
[----:B------:R-:W-:Y:S01]  /*8240*/  SHF.R.S32.HI R53, RZ, 0x18, R53 ;  /* 0x00000018ff357819 */ /* 0x000fe20000011435 */
[----:B------:R-:W2:Y:S01]  /*8250*/  LDTM.x32 R4, tmem[UR4+0x40] ;  /* 0x00004004000479ee */ /* 0x000ea200082c0000 */
[----:B------:R-:W-:Y:S02]  /*8260*/  SHF.R.S32.HI R54, RZ, 0x18, R58 ;  /* 0x00000018ff367819 */ /* 0x000fe4000001143a */
[----:B----4-:R-:W-:Y:S02]  /*8270*/  SHF.L.U32 R55, R62, 0x8, RZ ;  /* 0x000000083e377819 */ /* 0x010fe400000006ff */
[----:B------:R-:W-:Y:S02]  /*8280*/  ISETP.NE.AND P0, PT, R104, RZ, PT ;  /* 0x000000ff6800720c */ /* 0x000fe40003f05270 */
[----:B------:R-:W-:Y:S01]  /*8290*/  SHF.R.S32.HI R55, RZ, 0x18, R55 ;  /* 0x00000018ff377819 */ /* 0x000fe20000011437 */
        /* <DEDUP_REMOVED lines=132> */
[----:B------:R-:W-:Y:S02]  /*8ae0*/  UIADD3 UR12, UP0, UPT, UR52, 0x680, URZ ;  /* 0x00000680340c7890 */ /* 0x000fe4000ff1e0ff */
[----:B------:R-:W-:Y:S02]  /*8af0*/  UIADD3 UR5, UPT, UPT, UR41, 0x40, URZ ;  /* 0x0000004029057890 */ /* 0x000fe4000fffe0ff */
[----:B------:R-:W-:Y:S01]  /*8b00*/  MOV R103, UR4 ;  /* 0x0000000400677c02 */ /* 0x000fe20008000f00 */
[----:B------:R-:W-:Y:S01]  /*8b10*/  UIADD3.X UR13, UPT, UPT, URZ, UR53, URZ, UP0, !UPT ;  /* 0x00000035ff0d7290 */ /* 0x000fe200087fe4ff */
[----:B------:R-:W-:Y:S02]  /*8b20*/  UMOV UR6, UR42 ;  /* 0x0000002a00067c82 */ /* 0x000fe40008000000 */
[----:B------:R-:W-:Y:S01]  /*8b30*/  R2UR UR4, R103 ;  /* 0x00000000670472ca */ /* 0x000fe200000e0000 */
[----:B------:R-:W-:Y:S01]  /*8b40*/  UMOV UR7, UR36 ;  /* 0x0000002400077c82 */ /* 0x000fe20008000000 */
[----:B------:R-:W-:Y:S02]  /*8b50*/  UIADD3 UR9, UPT, UPT, UR41, 0xc0, URZ ;  /* 0x000000c029097890 */ /* 0x000fe4000fffe0ff */
[----:B------:R-:W-:Y:S01]  /*8b60*/  UIADD3 UR8, UPT, UPT, UR49, 0x4a00, URZ ;  /* 0x00004a0031087890 */ /* 0x000fe2000fffe0ff */
[----:B------:R-:W-:Y:S01]  /*8b70*/  UMOV UR10, UR42 ;  /* 0x0000002a000a7c82 */ /* 0x000fe20008000000 */
[----:B------:R-:W-:Y:S07]  /*8b80*/  UMOV UR11, UR36 ;  /* 0x00000024000b7c82 */ /* 0x000fee0008000000 */
[----:B------:R2:W-:Y:S01]  /*8b90*/  UTMASTG.3D [UR4], [UR12] ;  /* 0x000000040c0073b5 */ /* 0x0005e20008010000 */
[----:B------:R2:W-:Y:S01]  /*8ba0*/  UTMASTG.3D [UR8], [UR12] ;  /* 0x000000080c0073b5 */ /* 0x0005e20008010000 */
[----:B------:R0:W-:Y:S01]  /*8bb0*/  UTMACMDFLUSH ;  /* 0x00000000000079b7 */ /* 0x0001e20000000000 */
[----:B--2---:R-:W-:Y:S04]  /*8bc0*/  DEPBAR.LE SB0, 0x1 ;  /* 0x000080400000791a */ /* 0x004fe80000000000 */
.L_x_134:
[----:B------:R-:W-:Y:S05]  /*8bd0*/  BSYNC.RECONVERGENT B0 ;  /* 0x0000000000007941 */ /* 0x000fea0003800200 */
.L_x_133:
        /* <DEDUP_REMOVED lines=14> */
.L_x_138:
[----:B------:R-:W-:Y:S05]  /*8cc0*/  BSYNC B0 ;  /* 0x0000000000007941 */ /* 0x000fea0003800000 */
.L_x_137:
        /* <DEDUP_REMOVED lines=18> */
.L_x_136:
[----:B------:R-:W-:Y:S05]  /*8df0*/  BSYNC B1 ;  /* 0x0000000000017941 */ /* 0x000fea0003800000 */
.L_x_135:
        /* <DEDUP_REMOVED lines=21> */
.L_x_140:
[----:B------:R-:W-:Y:S01]  /*8f50*/  ISETP.NE.AND P0, PT, R104, RZ, PT ;  /* 0x000000ff6800720c */ /* 0x000fe20003f05270 */
[----:B------:R-:W-:Y:S05]  /*8f60*/  WARPSYNC.ALL ;  /* 0x0000000000007948 */ /* 0x000fea0003800000 */
[----:B------:R-:W-:Y:S01]  /*8f70*/  R2UR UR4, R48 ;  /* 0x00000000300472ca */ /* 0x000fe200000e0000 */
[----:B------:R-:W-:Y:S01]  /*8f80*/  IMAD.U32 R77, R58, 0x10000, RZ ;  /* 0x000100003a4d7824 */ /* 0x000fe200078e00ff */
[----:B------:R-:W-:Y:S01]  /*8f90*/  SHF.L.U32 R51, R56, 0x10, RZ ;  /* 0x0000001038337819 */ /* 0x000fe200000006ff */
[----:B----4-:R-:W-:Y:S01]  /*8fa0*/  IMAD.U32 R76, R60, 0x10000, RZ ;  /* 0x000100003c4c7824 */ /* 0x010fe200078e00ff */
[----:B------:R-:W-:Y:S01]  /*8fb0*/  PRMT R49, R56, 0x8880, RZ ;  /* 0x0000888038317816 */ /* 0x000fe200000000ff */
[----:B------:R-:W-:Y:S01]  /*8fc0*/  IMAD.U32 R66, R62, 0x10000, RZ ;  /* 0x000100003e427824 */ /* 0x000fe200078e00ff */
[----:B------:R-:W-:Y:S01]  /*8fd0*/  SHF.L.U32 R52, R56, 0x8, RZ ;  /* 0x0000000838347819 */ /* 0x000fe200000006ff */
[----:B------:R-:W-:Y:S01]  /*8fe0*/  BSSY.RECONVERGENT B0, `(.L_x_141) ;  /* 0x00000a0000007945 */ /* 0x000fe20003800200 */
[----:B------:R-:W-:Y:S02]  /*8ff0*/  SHF.R.S32.HI R51, RZ, 0x18, R51 ;  /* 0x00000018ff337819 */ /* 0x000fe40000011433 */
[C---:B------:R-:W-:Y:S02]  /*9000*/  PRMT R82, R57.reuse, 0x8880, RZ ;  /* 0x0000888039527816 */ /* 0x040fe400000000ff */
[----:B------:R-:W-:Y:S01]  /*9010*/  SHF.R.S32.HI R52, RZ, 0x18, R52 ;  /* 0x00000018ff347819 */ /* 0x000fe20000011434 */
[----:B------:R-:W2:Y:S01]  /*9020*/  LDTM.x32 R4, tmem[UR4+0x60] ;  /* 0x00006004000479ee */ /* 0x000ea200082c0000 */
[----:B------:R-:W-:Y:S01]  /*9030*/  NOP ;  /* 0x0000000000007918 */ /* 0x000fe20000000000 */
[----:B------:R-:W-:Y:S02]  /*9040*/  IADD3 R106, PT, PT, R106, 0xe0, RZ ;  /* 0x000000e06a6a7810 */ /* 0x000fe40007ffe0ff */
[----:B------:R-:W-:Y:S02]  /*9050*/  SHF.R.S32.HI R53, RZ, 0x18, R56 ;  /* 0x00000018ff357819 */ /* 0x000fe40000011438 */
[----:B------:R-:W-:Y:S02]  /*9060*/  LOP3.LUT R106, R106, 0xfefffff8, RZ, 0xc0, !PT ;  /* 0xfefffff86a6a7812 */ /* 0x000fe400078ec0ff */
[----:B------:R-:W-:Y:S02]  /*9070*/  SHF.L.U32 R81, R57, 0x10, RZ ;  /* 0x0000001039517819 */ /* 0x000fe400000006ff */
[----:B--2---:R2:W-:Y:S01]  /*9080*/  SYNCS.ARRIVE.TRANS64.RED.A1T0 RZ, [R106+URZ], RZ ;  /* 0x000000ff6aff79a7 */ /* 0x0045e200081004ff */
[----:B------:R-:W-:Y:S02]  /*9090*/  PRMT R79, R58, 0x8880, RZ ;  /* 0x000088803a4f7816 */ /* 0x000fe400000000ff */
[----:B------:R-:W-:Y:S02]  /*90a0*/  SHF.R.S32.HI R54, RZ, 0x18, R57 ;  /* 0x00000018ff367819 */ /* 0x000fe40000011439 */
[C---:B-1----:R-:W-:Y:S02]  /*90b0*/  PRMT R73, R59.reuse, 0x8880, RZ ;  /* 0x000088803b497816 */ /* 0x042fe400000000ff */
[----:B------:R-:W-:Y:S02]  /*90c0*/  SHF.R.S32.HI R55, RZ, 0x18, R58 ;  /* 0x00000018ff377819 */ /* 0x000fe4000001143a */
[----:B------:R-:W-:Y:S02]  /*90d0*/  SHF.L.U32 R72, R59, 0x10, RZ ;  /* 0x000000103b487819 */ /* 0x000fe400000006ff */
[----:B------:R-:W-:Y:S02]  /*90e0*/  PRMT R78, R60, 0x8880, RZ ;  /* 0x000088803c4e7816 */ /* 0x000fe400000000ff */
[----:B------:R-:W-:Y:S01]  /*90f0*/  SHF.R.S32.HI R56, RZ, 0x18, R59 ;  /* 0x00000018ff387819 */ /* 0x000fe2000001143b */
[C---:B------:R-:W-:Y:S01]  /*9100*/  IMAD R0, R46.reuse, R4, RZ ;  /* 0x000000042e007224 */ /* 0x040fe200078e02ff */
[C---:B------:R-:W-:Y:S01]  /*9110*/  PRMT R70, R61.reuse, 0x8880, RZ ;  /* 0x000088803d467816 */ /* 0x040fe200000000ff */
[C---:B------:R-:W-:Y:S01]  /*9120*/  IMAD R2, R46.reuse, R5, RZ ;  /* 0x000000052e027224 */ /* 0x040fe200078e02ff */
[----:B------:R-:W-:Y:S01]  /*9130*/  SHF.L.U32 R69, R61, 0x10, RZ ;  /* 0x000000103d457819 */ /* 0x000fe200000006ff */
[----:B------:R-:W-:Y:S01]  /*9140*/  IMAD R3, R46, R6, RZ ;  /* 0x000000062e037224 */ /* 0x000fe200078e02ff */
[----:B------:R-:W-:Y:S01]  /*9150*/  PRMT R67, R62, 0x8880, RZ ;  /* 0x000088803e437816 */ /* 0x000fe200000000ff */
[-C--:B------:R-:W-:Y:S01]  /*9160*/  IMAD R0, R49, R50.reuse, R0 ;  /* 0x0000003231007224 */ /* 0x080fe200078e0200 */
[----:B------:R-:W-:Y:S01]  /*9170*/  PRMT R64, R63, 0x8880, RZ ;  /* 0x000088803f407816 */ /* 0x000fe200000000ff */
[----:B------:R-:W-:Y:S01]  /*9180*/  IMAD R7, R46, R7, RZ ;  /* 0x000000072e077224 */ /* 0x000fe200078e02ff */
[----:B------:R-:W-:Y:S01]  /*9190*/  SHF.L.U32 R80, R57, 0x8, RZ ;  /* 0x0000000839507819 */ /* 0x000fe200000006ff */
[-C--:B------:R-:W-:Y:S01]  /*91a0*/  IMAD R2, R51, R50.reuse, R2 ;  /* 0x0000003233027224 */ /* 0x080fe200078e0202 */
[----:B------:R-:W-:Y:S01]  /*91b0*/  SHF.R.S32.HI R51, RZ, 0x18, R81 ;  /* 0x00000018ff337819 */ /* 0x000fe20000011451 */
[----:B------:R-:W-:Y:S01]  /*91c0*/  IMAD R3, R52, R50, R3 ;  /* 0x0000003234037224 */ /* 0x000fe200078e0203 */
[----:B------:R-:W-:Y:S01]  /*91d0*/  SHF.R.S32.HI R52, RZ, 0x18, R72 ;  /* 0x00000018ff347819 */ /* 0x000fe20000011448 */
[----:B------:R-:W-:Y:S01]  /*91e0*/  IMAD.MOV.U32 R49, RZ, RZ, R82 ;  /* 0x000000ffff317224 */ /* 0x000fe200078e0052 */
[----:B------:R-:W-:Y:S01]  /*91f0*/  SHF.R.S32.HI R57, RZ, 0x18, R60 ;  /* 0x00000018ff397819 */ /* 0x000fe2000001143c */
[----:B------:R-:W-:Y:S01]  /*9200*/  IMAD R8, R46, R8, RZ ;  /* 0x000000082e087224 */ /* 0x000fe200078e02ff */
[----:B------:R-:W-:Y:S01]  /*9210*/  SHF.L.U32 R74, R58, 0x8, RZ ;  /* 0x000000083a4a7819 */ /* 0x000fe200000006ff */
[----:B------:R-:W-:Y:S01]  /*9220*/  IMAD R7, R53, R50, R7 ;  /* 0x0000003235077224 */ /* 0x000fe200078e0207 */
[----:B------:R-:W-:Y:S01]  /*9230*/  SHF.R.S32.HI R53, RZ, 0x18, R80 ;  /* 0x00000018ff357819 */ /* 0x000fe20000011450 */
[C---:B------:R-:W-:Y:S01]  /*9240*/  IMAD R9, R46.reuse, R9, RZ ;  /* 0x000000092e097224 */ /* 0x040fe200078e02ff */
[----:B------:R-:W-:Y:S01]  /*9250*/  SHF.R.S32.HI R58, RZ, 0x18, R61 ;  /* 0x00000018ff3a7819 */ /* 0x000fe2000001143d */
[C---:B------:R-:W-:Y:S01]  /*9260*/  IMAD R10, R46.reuse, R10, RZ ;  /* 0x0000000a2e0a7224 */ /* 0x040fe200078e02ff */
[----:B------:R-:W-:Y:S01]  /*9270*/  I2IP.S8.S32.SAT R109, R7, R3, RZ ;  /* 0x00000003076d7239 */ /* 0x000fe200000014ff */
[----:B------:R-:W-:Y:S01]  /*9280*/  IMAD R8, R49, R50, R8 ;  /* 0x0000003231087224 */ /* 0x000fe200078e0208 */
[----:B------:R-:W-:Y:S01]  /*9290*/  MOV R49, R79 ;  /* 0x0000004f00317202 */ /* 0x000fe20000000f00 */
[----:B------:R-:W-:Y:S01]  /*92a0*/  IMAD R11, R46, R11, RZ ;  /* 0x0000000b2e0b7224 */ /* 0x000fe200078e02ff */
[----:B------:R-:W-:Y:S01]  /*92b0*/  I2IP.S8.S32.SAT R112, R2, R0, R109 ;  /* 0x0000000002707239 */ /* 0x000fe2000000146d */
[-C--:B------:R-:W-:Y:S01]  /*92c0*/  IMAD R9, R51, R50.reuse, R9 ;  /* 0x0000003233097224 */ /* 0x080fe200078e0209 */
[----:B------:R-:W-:Y:S01]  /*92d0*/  SHF.R.S32.HI R51, RZ, 0x18, R77 ;  /* 0x00000018ff337819 */ /* 0x000fe2000001144d */
[----:B------:R-:W-:Y:S01]  /*92e0*/  IMAD R10, R53, R50, R10 ;  /* 0x00000032350a7224 */ /* 0x000fe200078e020a */
[----:B------:R-:W-:Y:S01]  /*92f0*/  SHF.L.U32 R71, R59, 0x8, RZ ;  /* 0x000000083b477819 */ /* 0x000fe200000006ff */
[----:B------:R-:W-:Y:S01]  /*9300*/  IMAD R4, R46, R12, RZ ;  /* 0x0000000c2e047224 */ /* 0x000fe200078e02ff */
[----:B------:R-:W-:Y:S01]  /*9310*/  SHF.R.S32.HI R59, RZ, 0x18, R62 ;  /* 0x00000018ff3b7819 */ /* 0x000fe2000001143e */
[-C--:B------:R-:W-:Y:S01]  /*9320*/  IMAD R11, R54, R50.reuse, R11 ;  /* 0x00000032360b7224 */ /* 0x080fe200078e020b */
[----:B------:R-:W-:Y:S01]  /*9330*/  SHF.R.S32.HI R53, RZ, 0x18, R71 ;  /* 0x00000018ff357819 */ /* 0x000fe20000011447 */
[----:B------:R-:W-:Y:S01]  /*9340*/  IMAD R5, R46, R13, RZ ;  /* 0x0000000d2e057224 */ /* 0x000fe200078e02ff */
[----:B------:R-:W-:Y:S01]  /*9350*/  SHF.L.U32 R75, R60, 0x8, RZ ;  /* 0x000000083c4b7819 */ /* 0x000fe200000006ff */
[----:B------:R-:W-:Y:S01]  /*9360*/  IMAD R4, R49, R50, R4 ;  /* 0x0000003231047224 */ /* 0x000fe200078e0204 */
[----:B------:R-:W-:Y:S01]  /*9370*/  SHF.R.S32.HI R49, RZ, 0x18, R74 ;  /* 0x00000018ff317819 */ /* 0x000fe2000001144a */
[C---:B------:R-:W-:Y:S01]  /*9380*/  IMAD R6, R46.reuse, R14, RZ ;  /* 0x0000000e2e067224 */ /* 0x040fe200078e02ff */
[----:B------:R-:W-:Y:S01]  /*9390*/  I2IP.S8.S32.SAT R113, R11, R10, RZ ;  /* 0x0000000a0b717239 */ /* 0x000fe200000014ff */
[C---:B------:R-:W-:Y:S01]  /*93a0*/  IMAD R15, R46.reuse, R15, RZ ;  /* 0x0000000f2e0f7224 */ /* 0x040fe200078e02ff */
[----:B------:R-:W-:Y:S01]  /*93b0*/  SHF.R.S32.HI R60, RZ, 0x18, R63 ;  /* 0x00000018ff3c7819 */ /* 0x000fe2000001143f */
[----:B------:R-:W-:Y:S01]  /*93c0*/  IMAD R5, R51, R50, R5 ;  /* 0x0000003233057224 */ /* 0x000fe200078e0205 */
[----:B------:R-:W-:Y:S01]  /*93d0*/  MOV R51, R73 ;  /* 0x0000004900337202 */ /* 0x000fe20000000f00 */
[C---:B------:R-:W-:Y:S01]  /*93e0*/  IMAD R12, R46.reuse, R16, RZ ;  /* 0x000000102e0c7224 */ /* 0x040fe200078e02ff */
[----:B------:R-:W-:Y:S01]  /*93f0*/  I2IP.S8.S32.SAT R113, R9, R8, R113 ;  /* 0x0000000809717239 */ /* 0x000fe20000001471 */
[----:B------:R-:W-:Y:S01]  /*9400*/  IMAD R6, R49, R50, R6 ;  /* 0x0000003231067224 */ /* 0x000fe200078e0206 */
[----:B------:R-:W-:Y:S01]  /*9410*/  MOV R49, R78 ;  /* 0x0000004e00317202 */ /* 0x000fe20000000f00 */
[----:B------:R-:W-:Y:S01]  /*9420*/  IMAD R13, R46, R17, RZ ;  /* 0x000000112e0d7224 */ /* 0x000fe200078e02ff */
[----:B------:R-:W-:Y:S01]  /*9430*/  SHF.L.U32 R68, R61, 0x8, RZ ;  /* 0x000000083d447819 */ /* 0x000fe200000006ff */
[----:B------:R-:W-:Y:S01]  /*9440*/  IMAD R15, R55, R50, R15 ;  /* 0x00000032370f7224 */ /* 0x000fe200078e020f */
[----:B------:R-:W-:Y:S01]  /*9450*/  SHF.L.U32 R65, R62, 0x8, RZ ;  /* 0x000000083e417819 */ /* 0x000fe200000006ff */
[C---:B------:R-:W-:Y:S01]  /*9460*/  IMAD R14, R46.reuse, R18, RZ ;  /* 0x000000122e0e7224 */ /* 0x040fe200078e02ff */
[----:B------:R-:W-:Y:S01]  /*9470*/  SHF.L.U32 R62, R63, 0x10, RZ ;  /* 0x000000103f3e7819 */ /* 0x000fe200000006ff */
[----:B------:R-:W-:Y:S01]  /*9480*/  IMAD R12, R51, R50, R12 ;  /* 0x00000032330c7224 */ /* 0x000fe200078e020c */
[----:B------:R-:W-:Y:S01]  /*9490*/  I2IP.S8.S32.SAT R114, R15, R6, RZ ;  /* 0x000000060f727239 */ /* 0x000fe200000014ff */
[----:B------:R-:W-:Y:S01]  /*94a0*/  IMAD R19, R46, R19, RZ ;  /* 0x000000132e137224 */ /* 0x000fe200078e02ff */
[----:B------:R-:W-:Y:S01]  /*94b0*/  SHF.R.S32.HI R51, RZ, 0x18, R76 ;  /* 0x00000018ff337819 */ /* 0x000fe2000001144c */
[----:B------:R-:W-:Y:S01]  /*94c0*/  IMAD R13, R52, R50, R13 ;  /* 0x00000032340d7224 */ /* 0x000fe200078e020d */
[----:B------:R-:W-:Y:S01]  /*94d0*/  I2IP.S8.S32.SAT R114, R5, R4, R114 ;  /* 0x0000000405727239 */ /* 0x000fe20000001472 */
[C---:B------:R-:W-:Y:S01]  /*94e0*/  IMAD R16, R46.reuse, R20, RZ ;  /* 0x000000142e107224 */ /* 0x040fe200078e02ff */
[----:B------:R-:W-:Y:S01]  /*94f0*/  SHF.R.S32.HI R52, RZ, 0x18, R62 ;  /* 0x00000018ff347819 */ /* 0x000fe2000001143e */
[-C--:B------:R-:W-:Y:S01]  /*9500*/  IMAD R14, R53, R50.reuse, R14 ;  /* 0x00000032350e7224 */ /* 0x080fe200078e020e */
[----:B------:R-:W-:Y:S01]  /*9510*/  SHF.R.S32.HI R53, RZ, 0x18, R75 ;  /* 0x00000018ff357819 */ /* 0x000fe2000001144b */
[----:B------:R-:W-:Y:S01]  /*9520*/  IMAD R17, R46, R21, RZ ;  /* 0x000000152e117224 */ /* 0x000fe200078e02ff */
[----:B------:R-:W-:Y:S01]  /*9530*/  SHF.L.U32 R61, R63, 0x8, RZ ;  /* 0x000000083f3d7819 */ /* 0x000fe200000006ff */
[----:B------:R-:W-:Y:S01]  /*9540*/  IMAD R19, R56, R50, R19 ;  /* 0x0000003238137224 */ /* 0x000fe200078e0213 */
[----:B------:R-:W-:Y:S01]  /*9550*/  IADD3 R44, PT, PT, R44, 0x1, RZ ;  /* 0x000000012c2c7810 */ /* 0x000fe20007ffe0ff */
[C---:B------:R-:W-:Y:S02]  /*9560*/  IMAD R18, R46.reuse, R22, RZ ;  /* 0x000000162e127224 */ /* 0x040fe400078e02ff */
[----:B------:R-:W-:Y:S01]  /*9570*/  IMAD R16, R49, R50, R16 ;  /* 0x0000003231107224 */ /* 0x000fe200078e0210 */
[----:B------:R-:W-:Y:S01]  /*9580*/  I2IP.S8.S32.SAT R115, R19, R14, RZ ;  /* 0x0000000e13737239 */ /* 0x000fe200000014ff */
[C---:B------:R-:W-:Y:S02]  /*9590*/  IMAD R23, R46.reuse, R23, RZ ;  /* 0x000000172e177224 */ /* 0x040fe400078e02ff */
[----:B------:R-:W-:Y:S01]  /*95a0*/  IMAD R17, R51, R50, R17 ;  /* 0x0000003233117224 */ /* 0x000fe200078e0211 */
[----:B------:R-:W-:Y:S01]  /*95b0*/  I2IP.S8.S32.SAT R115, R13, R12, R115 ;  /* 0x0000000c0d737239 */ /* 0x000fe20000001473 */
[C---:B------:R-:W-:Y:S01]  /*95c0*/  IMAD R20, R46.reuse, R24, RZ ;  /* 0x000000182e147224 */ /* 0x040fe200078e02ff */
[----:B------:R-:W-:Y:S01]  /*95d0*/  SHF.R.S32.HI R51, RZ, 0x18, R69 ;  /* 0x00000018ff337819 */ /* 0x000fe20000011445 */
[-C--:B------:R-:W-:Y:S01]  /*95e0*/  IMAD R18, R53, R50.reuse, R18 ;  /* 0x0000003235127224 */ /* 0x080fe200078e0212 */
[----:B------:R-:W-:Y:S01]  /*95f0*/  SHF.R.S32.HI R53, RZ, 0x18, R68 ;  /* 0x00000018ff357819 */ /* 0x000fe20000011444 */
[----:B------:R-:W-:Y:S01]  /*9600*/  IMAD.MOV.U32 R49, RZ, RZ, R70 ;  /* 0x000000ffff317224 */ /* 0x000fe200078e0046 */
[----:B------:R2:W-:Y:S01]  /*9610*/  STS.128 [R95+UR49+0x5200], R112 ;  /* 0x005200705f007988 */ /* 0x0005e20008000c31 */
[C---:B------:R-:W-:Y:S02]  /*9620*/  IMAD R21, R46.reuse, R25, RZ ;  /* 0x000000192e157224 */ /* 0x040fe400078e02ff */
[----:B------:R-:W-:Y:S02]  /*9630*/  IMAD R23, R57, R50, R23 ;  /* 0x0000003239177224 */ /* 0x000fe400078e0217 */
[C---:B------:R-:W-:Y:S02]  /*9640*/  IMAD R22, R46.reuse, R26, RZ ;  /* 0x0000001a2e167224 */ /* 0x040fe400078e02ff */
[----:B------:R-:W-:Y:S01]  /*9650*/  IMAD R20, R49, R50, R20 ;  /* 0x0000003231147224 */ /* 0x000fe200078e0214 */
[----:B------:R-:W-:Y:S01]  /*9660*/  I2IP.S8.S32.SAT R116, R23, R18, RZ ;  /* 0x0000001217747239 */ /* 0x000fe200000014ff */
[C---:B------:R-:W-:Y:S01]  /*9670*/  IMAD R27, R46.reuse, R27, RZ ;  /* 0x0000001b2e1b7224 */ /* 0x040fe200078e02ff */
[----:B------:R-:W-:Y:S01]  /*9680*/  MOV R49, R67 ;  /* 0x0000004300317202 */ /* 0x000fe20000000f00 */
[----:B------:R-:W-:Y:S01]  /*9690*/  IMAD R21, R51, R50, R21 ;  /* 0x0000003233157224 */ /* 0x000fe200078e0215 */
[----:B------:R-:W-:Y:S01]  /*96a0*/  I2IP.S8.S32.SAT R116, R17, R16, R116 ;  /* 0x0000001011747239 */ /* 0x000fe20000001474 */
[----:B------:R-:W-:Y:S01]  /*96b0*/  IMAD R24, R46, R28, RZ ;  /* 0x0000001c2e187224 */ /* 0x000fe200078e02ff */
[----:B------:R-:W-:Y:S01]  /*96c0*/  SHF.R.S32.HI R51, RZ, 0x18, R66 ;  /* 0x00000018ff337819 */ /* 0x000fe20000011442 */
[-C--:B------:R-:W-:Y:S01]  /*96d0*/  IMAD R22, R53, R50.reuse, R22 ;  /* 0x0000003235167224 */ /* 0x080fe200078e0216 */
[----:B------:R-:W-:Y:S01]  /*96e0*/  SHF.R.S32.HI R53, RZ, 0x18, R61 ;  /* 0x00000018ff357819 */ /* 0x000fe2000001143d */
[-C--:B------:R-:W-:Y:S02]  /*96f0*/  IMAD R27, R58, R50.reuse, R27 ;  /* 0x000000323a1b7224 */ /* 0x080fe400078e021b */
[C---:B------:R-:W-:Y:S02]  /*9700*/  IMAD R25, R46.reuse, R29, RZ ;  /* 0x0000001d2e197224 */ /* 0x040fe400078e02ff */
[----:B------:R-:W-:Y:S01]  /*9710*/  IMAD R24, R49, R50, R24 ;  /* 0x0000003231187224 */ /* 0x000fe200078e0218 */
[----:B------:R-:W-:Y:S01]  /*9720*/  SHF.R.S32.HI R49, RZ, 0x18, R65 ;  /* 0x00000018ff317819 */ /* 0x000fe20000011441 */
[C---:B------:R-:W-:Y:S01]  /*9730*/  IMAD R26, R46.reuse, R30, RZ ;  /* 0x0000001e2e1a7224 */ /* 0x040fe200078e02ff */
[----:B------:R-:W-:Y:S01]  /*9740*/  I2IP.S8.S32.SAT R117, R27, R22, RZ ;  /* 0x000000161b757239 */ /* 0x000fe200000014ff */
[C---:B------:R-:W-:Y:S02]  /*9750*/  IMAD R31, R46.reuse, R31, RZ ;  /* 0x0000001f2e1f7224 */ /* 0x040fe400078e02ff */
[----:B------:R-:W-:Y:S01]  /*9760*/  IMAD R25, R51, R50, R25 ;  /* 0x0000003233197224 */ /* 0x000fe200078e0219 */
[----:B------:R-:W-:Y:S01]  /*9770*/  MOV R51, R64 ;  /* 0x0000004000337202 */ /* 0x000fe20000000f00 */
[C---:B------:R-:W-:Y:S01]  /*9780*/  IMAD R28, R46.reuse, R32, RZ ;  /* 0x000000202e1c7224 */ /* 0x040fe200078e02ff */
[----:B------:R-:W-:Y:S01]  /*9790*/  I2IP.S8.S32.SAT R117, R21, R20, R117 ;  /* 0x0000001415757239 */ /* 0x000fe20000001475 */
[-C--:B------:R-:W-:Y:S02]  /*97a0*/  IMAD R26, R49, R50.reuse, R26 ;  /* 0x00000032311a7224 */ /* 0x080fe400078e021a */
[C---:B------:R-:W-:Y:S02]  /*97b0*/  IMAD R29, R46.reuse, R33, RZ ;  /* 0x000000212e1d7224 */ /* 0x040fe400078e02ff */
[-C--:B------:R-:W-:Y:S02]  /*97c0*/  IMAD R31, R59, R50.reuse, R31 ;  /* 0x000000323b1f7224 */ /* 0x080fe400078e021f */
[----:B------:R-:W-:Y:S02]  /*97d0*/  IMAD R28, R51, R50, R28 ;  /* 0x00000032331c7224 */ /* 0x000fe400078e021c */
[----:B------:R-:W-:Y:S01]  /*97e0*/  IMAD R30, R46, R34, RZ ;  /* 0x000000222e1e7224 */ /* 0x000fe200078e02ff */
[----:B------:R-:W-:Y:S01]  /*97f0*/  I2IP.S8.S32.SAT R109, R31, R26, RZ ;  /* 0x0000001a1f6d7239 */ /* 0x000fe200000014ff */
[----:B------:R-:W-:Y:S02]  /*9800*/  IMAD R29, R52, R50, R29 ;  /* 0x00000032341d7224 */ /* 0x000fe400078e021d */
[----:B------:R-:W-:Y:S01]  /*9810*/  IMAD R35, R46, R35, RZ ;  /* 0x000000232e237224 */ /* 0x000fe200078e02ff */
[----:B------:R-:W-:Y:S01]  /*9820*/  I2IP.S8.S32.SAT R118, R25, R24, R109 ;  /* 0x0000001819767239 */ /* 0x000fe2000000146d */
[-C--:B------:R-:W-:Y:S02]  /*9830*/  IMAD R30, R53, R50.reuse, R30 ;  /* 0x00000032351e7224 */ /* 0x080fe400078e021e */
        /* <DEDUP_REMOVED lines=9> */
[----:B-1----:R-:W1:Y:S02]  /*98d0*/  FENCE.VIEW.ASYNC.S ;  /* 0x00000000000073c6 */ /* 0x002e640000000000 */
[----:B-1----:R-:W-:Y:S06]  /*98e0*/  BAR.SYNC.DEFER_BLOCKING 0x1, 0x80 ;  /* 0x0042000000007b1d */ /* 0x002fec0000010000 */
        /* <DEDUP_REMOVED lines=14> */
[----:B-1----:R-:W-:Y:S04]  /*99d0*/  DEPBAR.LE SB0, 0x1 ;  /* 0x000080400000791a */ /* 0x002fe80000000000 */
.L_x_142:
[----:B------:R-:W-:Y:S05]  /*99e0*/  BSYNC.RECONVERGENT B0 ;  /* 0x0000000000007941 */ /* 0x000fea0003800200 */
.L_x_141:
[----:B------:R-:W-:Y:S01]  /*99f0*/  BAR.SYNC.DEFER_BLOCKING 0x1, 0x80 ;  /* 0x0042000000007b1d */ /* 0x000fe20000010000 */
[----:B------:R-:W-:Y:S01]  /*9a00*/  ISETP.NE.AND P2, PT, R105, RZ, PT ;  /* 0x000000ff6900720c */ /* 0x000fe20003f45270 */
[----:B------:R-:W-:Y:S01]  /*9a10*/  IMAD.IADD R20, R43, 0x1, R83 ;  /* 0x000000012b147824 */ /* 0x000fe200078e0253 */
[----:B------:R-:W-:Y:S01]  /*9a20*/  ISETP.NE.AND P0, PT, R107, 0x2, PT ;  /* 0x000000026b00780c */ /* 0x000fe20003f05270 */
[----:B------:R-:W-:Y:S01]  /*9a30*/  IMAD.IADD R21, R45, 0x1, R90 ;  /* 0x000000012d157824 */ /* 0x000fe200078e025a */
[----:B------:R-:W-:Y:S02]  /*9a40*/  ISETP.NE.AND P1, PT, R44, 0x4, PT ;  /* 0x000000042c00780c */ /* 0x000fe40003f25270 */
[----:B------:R-:W-:Y:S02]  /*9a50*/  SEL R0, RZ, 0x1, P0 ;  /* 0x00000001ff007807 */ /* 0x000fe40000000000 */
[----:B------:R-:W-:Y:S02]  /*9a60*/  SEL R3, RZ, 0x1, P1 ;  /* 0x00000001ff037807 */ /* 0x000fe40000800000 */
[----:B------:R-:W-:Y:S02]  /*9a70*/  LOP3.LUT R101, R101, R0, RZ, 0x3c, !PT ;  /* 0x0000000065657212 */ /* 0x000fe400078e3cff */
[----:B------:R-:W-:Y:S02]  /*9a80*/  LOP3.LUT R102, R102, R3, RZ, 0x3c, !PT ;  /* 0x0000000366667212 */ /* 0x000fe400078e3cff */
[----:B------:R-:W-:Y:S02]  /*9a90*/  @P2 R2UR UR36, R98 ;  /* 0x00000000622422ca */ /* 0x000fe400000e0000 */
[----:B------:R-:W-:Y:S02]  /*9aa0*/  SEL R107, R107, RZ, P0 ;  /* 0x000000ff6b6b7207 */ /* 0x000fe40000000000 */
[----:B------:R-:W-:Y:S01]  /*9ab0*/  SEL R44, R44, RZ, P1 ;  /* 0x000000ff2c2c7207 */ /* 0x000fe20000800000 */
[----:B------:R-:W-:Y:S10]  /*9ac0*/  @P2 BRA `(.L_x_143) ;  /* 0xffffffb800f02947 */ /* 0x000ff4000383ffff */
[----:B------:R-:W-:Y:S05]  /*9ad0*/  EXIT ;  /* 0x000000000000794d */ /* 0x000fea0003800000 */
.L_x_24:
[----:B--2---:R2:W4:Y:S02]  /*9ae0*/  SYNCS.PHASECHK.TRANS64.TRYWAIT P0, [R3+URZ+0x110], R2 ;  /* 0x00011002030075a7 */ /* 0x00452400080011ff */
[----:B----4-:R-:W-:Y:S05]  /*9af0*/  @!P0 NANOSLEEP.SYNCS 0x989680 ;  /* 0x009896800000895d */ /* 0x010fea0003900000 */
[----:B------:R-:W4:Y:S02]  /*9b00*/  @!P0 SYNCS.PHASECHK.TRANS64 P0, [R3+URZ+0x110], R2 ;  /* 0x00011002030085a7 */ /* 0x000f2400080010ff */
[----:B----4-:R-:W-:Y:S05]  /*9b10*/  @!P0 BRA `(.L_x_24) ;  /* 0xfffffffc00f08947 */ /* 0x010fea000383ffff */
[----:B------:R-:W-:Y:S05]  /*9b20*/  BRA `(.L_x_144) ;  /* 0xffffff7c00407947 */ /* 0x000fea000383ffff */
.L_x_27:
[----:B-1----:R-:W-:-:S07]  /*9b30*/  MOV R2, UR33 ;  /* 0x0000002100027c02 */ /* 0x002fce0008000f00 */
.L_x_145:
[----:B-1----:R1:W2:Y:S02]  /*9b40*/  SYNCS.PHASECHK.TRANS64.TRYWAIT P0, [R2+URZ+0x28], R5 ;  /* 0x00002805020075a7 */ /* 0x0022a400080011ff */
[----:B--2---:R-:W-:Y:S05]  /*9b50*/  @!P0 NANOSLEEP.SYNCS 0x989680 ;  /* 0x009896800000895d */ /* 0x004fea0003900000 */
[----:B------:R-:W2:Y:S02]  /*9b60*/  @!P0 SYNCS.PHASECHK.TRANS64 P0, [R2+URZ+0x28], R5 ;  /* 0x00002805020085a7 */ /* 0x000ea400080010ff */
[----:B--2---:R-:W-:Y:S05]  /*9b70*/  @!P0 BRA `(.L_x_145) ;  /* 0xfffffffc00f08947 */ /* 0x004fea000383ffff */
[----:B------:R-:W-:Y:S05]  /*9b80*/  BRA `(.L_x_26) ;  /* 0xffffff7c00a87947 */ /* 0x000fea000383ffff */
.L_x_34:
[----:B-1----:R-:W-:-:S07]  /*9b90*/  MOV R2, UR17 ;  /* 0x0000001100027c02 */ /* 0x002fce0008000f00 */
.L_x_146:
[----:B-1----:R1:W2:Y:S02]  /*9ba0*/  SYNCS.PHASECHK.TRANS64.TRYWAIT P0, [R2+URZ+0x28], R5 ;  /* 0x00002805020075a7 */ /* 0x0022a400080011ff */
[----:B--2---:R-:W-:Y:S05]  /*9bb0*/  @!P0 NANOSLEEP.SYNCS 0x989680 ;  /* 0x009896800000895d */ /* 0x004fea0003900000 */
[----:B------:R-:W2:Y:S02]  /*9bc0*/  @!P0 SYNCS.PHASECHK.TRANS64 P0, [R2+URZ+0x28], R5 ;  /* 0x00002805020085a7 */ /* 0x000ea400080010ff */
[----:B--2---:R-:W-:Y:S05]  /*9bd0*/  @!P0 BRA `(.L_x_146) ;  /* 0xfffffffc00f08947 */ /* 0x004fea000383ffff */
[----:B------:R-:W-:Y:S05]  /*9be0*/  BRA `(.L_x_33) ;  /* 0xffffff8000647947 */ /* 0x000fea000383ffff */
.L_x_39:
[----:B-1----:R1:W2:Y:S02]  /*9bf0*/  SYNCS.PHASECHK.TRANS64.TRYWAIT P0, [R2+URZ+0xa0], R3 ;  /* 0x0000a003020075a7 */ /* 0x0022a400080011ff */
[----:B--2---:R-:W-:Y:S05]  /*9c00*/  @!P0 NANOSLEEP.SYNCS 0x989680 ;  /* 0x009896800000895d */ /* 0x004fea0003900000 */
[----:B------:R-:W2:Y:S02]  /*9c10*/  @!P0 SYNCS.PHASECHK.TRANS64 P0, [R2+URZ+0xa0], R3 ;  /* 0x0000a003020085a7 */ /* 0x000ea400080010ff */
[----:B--2---:R-:W-:Y:S05]  /*9c20*/  @!P0 BRA `(.L_x_39) ;  /* 0xfffffffc00f08947 */ /* 0x004fea000383ffff */
[----:B------:R-:W-:Y:S05]  /*9c30*/  BRA `(.L_x_147) ;  /* 0xffffff8400087947 */ /* 0x000fea000383ffff */
.L_x_43:
[----:B---3--:R-:W-:-:S07]  /*9c40*/  MOV R0, UR4 ;  /* 0x0000000400007c02 */ /* 0x008fce0008000f00 */
.L_x_148:
[----:B-1----:R1:W2:Y:S02]  /*9c50*/  SYNCS.PHASECHK.TRANS64.TRYWAIT P0, [R0+URZ], R3 ;  /* 0x00000003000075a7 */ /* 0x0022a400080011ff */
[----:B--2---:R-:W-:Y:S05]  /*9c60*/  @!P0 NANOSLEEP.SYNCS 0x989680 ;  /* 0x009896800000895d */ /* 0x004fea0003900000 */
[----:B------:R-:W2:Y:S02]  /*9c70*/  @!P0 SYNCS.PHASECHK.TRANS64 P0, [R0+URZ], R3 ;  /* 0x00000003000085a7 */ /* 0x000ea400080010ff */
[----:B--2---:R-:W-:Y:S05]  /*9c80*/  @!P0 BRA `(.L_x_148) ;  /* 0xfffffffc00f08947 */ /* 0x004fea000383ffff */
[----:B------:R-:W-:Y:S05]  /*9c90*/  BRA `(.L_x_149) ;  /* 0xffffff8800787947 */ /* 0x000fea000383ffff */
.L_x_44:
[----:B---3--:R-:W-:-:S07]  /*9ca0*/  MOV R0, UR4 ;  /* 0x0000000400007c02 */ /* 0x008fce0008000f00 */
.L_x_150:
[----:B-1----:R1:W2:Y:S02]  /*9cb0*/  SYNCS.PHASECHK.TRANS64.TRYWAIT P0, [R0+URZ], R3 ;  /* 0x00000003000075a7 */ /* 0x0022a400080011ff */
[----:B--2---:R-:W-:Y:S05]  /*9cc0*/  @!P0 NANOSLEEP.SYNCS 0x989680 ;  /* 0x009896800000895d */ /* 0x004fea0003900000 */
[----:B------:R-:W2:Y:S02]  /*9cd0*/  @!P0 SYNCS.PHASECHK.TRANS64 P0, [R0+URZ], R3 ;  /* 0x00000003000085a7 */ /* 0x000ea400080010ff */
[----:B--2---:R-:W-:Y:S05]  /*9ce0*/  @!P0 BRA `(.L_x_150) ;  /* 0xfffffffc00f08947 */ /* 0x004fea000383ffff */
[----:B------:R-:W-:Y:S05]  /*9cf0*/  BRA `(.L_x_151) ;  /* 0xffffff8800847947 */ /* 0x000fea000383ffff */
.L_x_45:
[----:B---3--:R-:W-:-:S07]  /*9d00*/  MOV R0, UR4 ;  /* 0x0000000400007c02 */ /* 0x008fce0008000f00 */
.L_x_152:
[----:B-1----:R1:W2:Y:S02]  /*9d10*/  SYNCS.PHASECHK.TRANS64.TRYWAIT P0, [R0+URZ], R3 ;  /* 0x00000003000075a7 */ /* 0x0022a400080011ff */
[----:B--2---:R-:W-:Y:S05]  /*9d20*/  @!P0 NANOSLEEP.SYNCS 0x989680 ;  /* 0x009896800000895d */ /* 0x004fea0003900000 */
[----:B------:R-:W2:Y:S02]  /*9d30*/  @!P0 SYNCS.PHASECHK.TRANS64 P0, [R0+URZ], R3 ;  /* 0x00000003000085a7 */ /* 0x000ea400080010ff */
[----:B--2---:R-:W-:Y:S05]  /*9d40*/  @!P0 BRA `(.L_x_152) ;  /* 0xfffffffc00f08947 */ /* 0x004fea000383ffff */
[----:B------:R-:W-:Y:S05]  /*9d50*/  BRA `(.L_x_153) ;  /* 0xffffff8800907947 */ /* 0x000fea000383ffff */
.L_x_46:
[----:B---3--:R-:W-:-:S07]  /*9d60*/  MOV R0, UR4 ;  /* 0x0000000400007c02 */ /* 0x008fce0008000f00 */
.L_x_154:
[----:B-1----:R1:W2:Y:S02]  /*9d70*/  SYNCS.PHASECHK.TRANS64.TRYWAIT P0, [R0+URZ], R3 ;  /* 0x00000003000075a7 */ /* 0x0022a400080011ff */
[----:B--2---:R-:W-:Y:S05]  /*9d80*/  @!P0 NANOSLEEP.SYNCS 0x989680 ;  /* 0x009896800000895d */ /* 0x004fea0003900000 */
[----:B------:R-:W2:Y:S02]  /*9d90*/  @!P0 SYNCS.PHASECHK.TRANS64 P0, [R0+URZ], R3 ;  /* 0x00000003000085a7 */ /* 0x000ea400080010ff */
[----:B--2---:R-:W-:Y:S05]  /*9da0*/  @!P0 BRA `(.L_x_154) ;  /* 0xfffffffc00f08947 */ /* 0x004fea000383ffff */
[----:B------:R-:W-:Y:S05]  /*9db0*/  BRA `(.L_x_155) ;  /* 0xffffff88009c7947 */ /* 0x000fea000383ffff */
.L_x_49:
[----:B-1----:R1:W2:Y:S02]  /*9dc0*/  SYNCS.PHASECHK.TRANS64.TRYWAIT P0, [R0+URZ+0x100], R5 ;  /* 0x00010005000075a7 */ /* 0x0022a400080011ff */
[----:B--2---:R-:W-:Y:S05]  /*9dd0*/  @!P0 NANOSLEEP.SYNCS 0x989680 ;  /* 0x009896800000895d */ /* 0x004fea0003900000 */
[----:B------:R-:W2:Y:S02]  /*9de0*/  @!P0 SYNCS.PHASECHK.TRANS64 P0, [R0+URZ+0x100], R5 ;  /* 0x00010005000085a7 */ /* 0x000ea400080010ff */
[----:B--2---:R-:W-:Y:S05]  /*9df0*/  @!P0 BRA `(.L_x_49) ;  /* 0xfffffffc00f08947 */ /* 0x004fea000383ffff */
[----:B------:R-:W-:Y:S05]  /*9e00*/  BRA `(.L_x_156) ;  /* 0xffffff8800fc7947 */ /* 0x000fea000383ffff */
.L_x_50:
[----:B------:R-:W-:-:S07]  /*9e10*/  MOV R0, UR5 ;  /* 0x0000000500007c02 */ /* 0x000fce0008000f00 */
.L_x_157:
[----:B-1----:R1:W2:Y:S02]  /*9e20*/  SYNCS.PHASECHK.TRANS64.TRYWAIT P0, [R0+URZ+0xb0], R7 ;  /* 0x0000b007000075a7 */ /* 0x0022a400080011ff */
[----:B--2---:R-:W-:Y:S05]  /*9e30*/  @!P0 NANOSLEEP.SYNCS 0x989680 ;  /* 0x009896800000895d */ /* 0x004fea0003900000 */
[----:B------:R-:W2:Y:S02]  /*9e40*/  @!P0 SYNCS.PHASECHK.TRANS64 P0, [R0+URZ+0xb0], R7 ;  /* 0x0000b007000085a7 */ /* 0x000ea400080010ff */
[----:B--2---:R-:W-:Y:S05]  /*9e50*/  @!P0 BRA `(.L_x_157) ;  /* 0xfffffffc00f08947 */ /* 0x004fea000383ffff */
[----:B------:R-:W-:Y:S05]  /*9e60*/  BRA `(.L_x_158) ;  /* 0xffffff8c000c7947 */ /* 0x000fea000383ffff */
.L_x_51:
[----:B-1----:R1:W2:Y:S02]  /*9e70*/  SYNCS.PHASECHK.TRANS64.TRYWAIT P1, [R0+URZ+0xa0], R5 ;  /* 0x0000a005000075a7 */ /* 0x0022a400080211ff */
[----:B--2---:R-:W-:Y:S05]  /*9e80*/  @!P1 NANOSLEEP.SYNCS 0x989680 ;  /* 0x009896800000995d */ /* 0x004fea0003900000 */
[----:B------:R-:W2:Y:S02]  /*9e90*/  @!P1 SYNCS.PHASECHK.TRANS64 P1, [R0+URZ+0xa0], R5 ;  /* 0x0000a005000095a7 */ /* 0x000ea400080210ff */
[----:B--2---:R-:W-:Y:S05]  /*9ea0*/  @!P1 BRA `(.L_x_51) ;  /* 0xfffffffc00f09947 */ /* 0x004fea000383ffff */
[----:B------:R-:W-:Y:S05]  /*9eb0*/  BRA `(.L_x_159) ;  /* 0xffffff8c003c7947 */ /* 0x000fea000383ffff */
.L_x_54:
[----:B------:R-:W-:-:S07]  /*9ec0*/  MOV R0, UR5 ;  /* 0x0000000500007c02 */ /* 0x000fce0008000f00 */
.L_x_160:
[----:B-1----:R1:W2:Y:S02]  /*9ed0*/  SYNCS.PHASECHK.TRANS64.TRYWAIT P0, [R0+URZ+0xb0], R3 ;  /* 0x0000b003000075a7 */ /* 0x0022a400080011ff */
[----:B--2---:R-:W-:Y:S05]  /*9ee0*/  @!P0 NANOSLEEP.SYNCS 0x989680 ;  /* 0x009896800000895d */ /* 0x004fea0003900000 */
[----:B------:R-:W2:Y:S02]  /*9ef0*/  @!P0 SYNCS.PHASECHK.TRANS64 P0, [R0+URZ+0xb0], R3 ;  /* 0x0000b003000085a7 */ /* 0x000ea400080010ff */
[----:B--2---:R-:W-:Y:S05]  /*9f00*/  @!P0 BRA `(.L_x_160) ;  /* 0xfffffffc00f08947 */ /* 0x004fea000383ffff */
[----:B------:R-:W-:Y:S05]  /*9f10*/  BRA `(.L_x_53) ;  /* 0xffffff8c00907947 */ /* 0x000fea000383ffff */
.L_x_63:
[----:B-1----:R-:W-:-:S04]  /*9f20*/  MOV R4, UR6 ;  /* 0x0000000600047c02 */ /* 0x002fc80008000f00 */
[----:B------:R1:W2:Y:S03]  /*9f30*/  SYNCS.PHASECHK.TRANS64.TRYWAIT P0, [R4+URZ+0x8], R5 ;  /* 0x00000805040075a7 */ /* 0x0002a600080011ff */
[----:B--2---:R-:W-:Y:S05]  /*9f40*/  @!P0 NANOSLEEP.SYNCS 0x989680 ;  /* 0x009896800000895d */ /* 0x004fea0003900000 */
[----:B------:R-:W2:Y:S02]  /*9f50*/  @!P0 SYNCS.PHASECHK.TRANS64 P0, [R4+URZ+0x8], R5 ;  /* 0x00000805040085a7 */ /* 0x000ea400080010ff */
[----:B--2---:R-:W-:Y:S05]  /*9f60*/  @!P0 BRA `(.L_x_63) ;  /* 0xfffffffc00ec8947 */ /* 0x004fea000383ffff */
[----:B------:R-:W-:Y:S05]  /*9f70*/  BRA `(.L_x_62) ;  /* 0xffffff9000447947 */ /* 0x000fea000383ffff */
.L_x_65:
[----:B------:R-:W-:Y:S01]  /*9f80*/  BSSY B0, `(.L_x_161) ;  /* 0x0000006000007945 */ /* 0x000fe20003800000 */
[----:B------:R-:W-:-:S07]  /*9f90*/  MOV R15, 0xffffffff ;  /* 0xffffffff000f7802 */ /* 0x000fce0000000f00 */
[----:B-1---5:R-:W-:Y:S05]  /*9fa0*/  WARPSYNC.COLLECTIVE R15, `(.L_x_162) ;  /* 0x000000000f0c7348 */ /* 0x022fea0003c00000 */
[----:B------:R-:W-:Y:S02]  /*9fb0*/  ELECT P6, UR79, PT ;  /* 0x00000000004f782f */ /* 0x000fe400038c0000 */
[----:B------:R-:W-:Y:S01]  /*9fc0*/  MOV R14, UR79 ;  /* 0x0000004f000e7c02 */ /* 0x000fe20008000f00 */
[----:B-1---5:R-:W-:Y:S10]  /*9fd0*/  ENDCOLLECTIVE ;  /* 0x000000000000791b */ /* 0x022ff40003800000 */
.L_x_162:
[----:B------:R-:W-:Y:S05]  /*9fe0*/  BSYNC B0 ;  /* 0x0000000000007941 */ /* 0x000fea0003800000 */
.L_x_161:
[----:B------:R-:W-:Y:S05]  /*9ff0*/  BRA `(.L_x_163) ;  /* 0xffffff9000747947 */ /* 0x000fea000383ffff */
.L_x_67:
[----:B-1----:R-:W-:-:S04]  /*a000*/  MOV R2, UR6 ;  /* 0x0000000600027c02 */ /* 0x002fc80008000f00 */
[----:B------:R1:W2:Y:S03]  /*a010*/  SYNCS.PHASECHK.TRANS64.TRYWAIT P0, [R2+URZ+0x8], R3 ;  /* 0x00000803020075a7 */ /* 0x0002a600080011ff */
[----:B--2---:R-:W-:Y:S05]  /*a020*/  @!P0 NANOSLEEP.SYNCS 0x989680 ;  /* 0x009896800000895d */ /* 0x004fea0003900000 */
[----:B------:R-:W2:Y:S02]  /*a030*/  @!P0 SYNCS.PHASECHK.TRANS64 P0, [R2+URZ+0x8], R3 ;  /* 0x00000803020085a7 */ /* 0x000ea400080010ff */
[----:B--2---:R-:W-:Y:S05]  /*a040*/  @!P0 BRA `(.L_x_67) ;  /* 0xfffffffc00ec8947 */ /* 0x004fea000383ffff */
[----:B------:R-:W-:Y:S05]  /*a050*/  BRA `(.L_x_66) ;  /* 0xffffff9000787947 */ /* 0x000fea000383ffff */
.L_x_68:
[----:B-1----:R1:W2:Y:S02]  /*a060*/  SYNCS.PHASECHK.TRANS64.TRYWAIT P0, [R0+URZ+0xa0], R5 ;  /* 0x0000a005000075a7 */ /* 0x0022a400080011ff */
[----:B--2---:R-:W-:Y:S05]  /*a070*/  @!P0 NANOSLEEP.SYNCS 0x989680 ;  /* 0x009896800000895d */ /* 0x004fea0003900000 */
[----:B------:R-:W2:Y:S02]  /*a080*/  @!P0 SYNCS.PHASECHK.TRANS64 P0, [R0+URZ+0xa0], R5 ;  /* 0x0000a005000085a7 */ /* 0x000ea400080010ff */
[----:B--2---:R-:W-:Y:S05]  /*a090*/  @!P0 BRA `(.L_x_68) ;  /* 0xfffffffc00f08947 */ /* 0x004fea000383ffff */
[----:B------:R-:W-:Y:S05]  /*a0a0*/  BRA `(.L_x_164) ;  /* 0xffffff9400647947 */ /* 0x000fea000383ffff */
.L_x_70:
[----:B------:R-:W-:-:S07]  /*a0b0*/  MOV R0, UR9 ;  /* 0x0000000900007c02 */ /* 0x000fce0008000f00 */
.L_x_165:
[----:B-1----:R1:W2:Y:S02]  /*a0c0*/  SYNCS.PHASECHK.TRANS64.TRYWAIT P0, [R0+URZ+0xe0], R5 ;  /* 0x0000e005000075a7 */ /* 0x0022a400080011ff */
[----:B--2---:R-:W-:Y:S05]  /*a0d0*/  @!P0 NANOSLEEP.SYNCS 0x989680 ;  /* 0x009896800000895d */ /* 0x004fea0003900000 */
[----:B------:R-:W2:Y:S02]  /*a0e0*/  @!P0 SYNCS.PHASECHK.TRANS64 P0, [R0+URZ+0xe0], R5 ;  /* 0x0000e005000085a7 */ /* 0x000ea400080010ff */
[----:B--2---:R-:W-:Y:S05]  /*a0f0*/  @!P0 BRA `(.L_x_165) ;  /* 0xfffffffc00f08947 */ /* 0x004fea000383ffff */
[----:B------:R-:W-:Y:S05]  /*a100*/  BRA `(.L_x_166) ;  /* 0xffffff9400b07947 */ /* 0x000fea000383ffff */
.L_x_73:
[----:B------:R-:W-:Y:S07]  /*a110*/  MOV R0, UR8 ;  /* 0x0000000800007c02 */ /* 0x000fee0008000f00 */
.L_x_167:
[----:B-1----:R1:W2:Y:S02]  /*a120*/  SYNCS.PHASECHK.TRANS64.TRYWAIT P0, [R0+URZ], R5 ;  /* 0x00000005000075a7 */ /* 0x0022a400080011ff */
[----:B--2---:R-:W-:Y:S05]  /*a130*/  @!P0 NANOSLEEP.SYNCS 0x989680 ;  /* 0x009896800000895d */ /* 0x004fea0003900000 */
[----:B------:R-:W2:Y:S02]  /*a140*/  @!P0 SYNCS.PHASECHK.TRANS64 P0, [R0+URZ], R5 ;  /* 0x00000005000085a7 */ /* 0x000ea400080010ff */
[----:B--2---:R-:W-:Y:S05]  /*a150*/  @!P0 BRA `(.L_x_167) ;  /* 0xfffffffc00f08947 */ /* 0x004fea000383ffff */
[----:B------:R-:W-:Y:S05]  /*a160*/  BRA `(.L_x_72) ;  /* 0xffffff9400c47947 */ /* 0x000fea000383ffff */
.L_x_77:
[----:B-1----:R-:W-:-:S07]  /*a170*/  MOV R0, UR8 ;  /* 0x0000000800007c02 */ /* 0x002fce0008000f00 */
.L_x_168:
[----:B-1----:R1:W2:Y:S02]  /*a180*/  SYNCS.PHASECHK.TRANS64.TRYWAIT P0, [R0+URZ], R3 ;  /* 0x00000003000075a7 */ /* 0x0022a400080011ff */
[----:B--2---:R-:W-:Y:S05]  /*a190*/  @!P0 NANOSLEEP.SYNCS 0x989680 ;  /* 0x009896800000895d */ /* 0x004fea0003900000 */
[----:B------:R-:W2:Y:S02]  /*a1a0*/  @!P0 SYNCS.PHASECHK.TRANS64 P0, [R0+URZ], R3 ;  /* 0x00000003000085a7 */ /* 0x000ea400080010ff */
[----:B--2---:R-:W-:Y:S05]  /*a1b0*/  @!P0 BRA `(.L_x_168) ;  /* 0xfffffffc00f08947 */ /* 0x004fea000383ffff */
[----:B------:R-:W-:Y:S05]  /*a1c0*/  BRA `(.L_x_169) ;  /* 0xffffff9800b87947 */ /* 0x000fea000383ffff */
.L_x_78:
[----:B------:R-:W-:-:S07]  /*a1d0*/  MOV R0, UR8 ;  /* 0x0000000800007c02 */ /* 0x000fce0008000f00 */
.L_x_170:
[----:B-1----:R1:W2:Y:S02]  /*a1e0*/  SYNCS.PHASECHK.TRANS64.TRYWAIT P0, [R0+URZ], R3 ;  /* 0x00000003000075a7 */ /* 0x0022a400080011ff */
[----:B--2---:R-:W-:Y:S05]  /*a1f0*/  @!P0 NANOSLEEP.SYNCS 0x989680 ;  /* 0x009896800000895d */ /* 0x004fea0003900000 */
[----:B------:R-:W2:Y:S02]  /*a200*/  @!P0 SYNCS.PHASECHK.TRANS64 P0, [R0+URZ], R3 ;  /* 0x00000003000085a7 */ /* 0x000ea400080010ff */
[----:B--2---:R-:W-:Y:S05]  /*a210*/  @!P0 BRA `(.L_x_170) ;  /* 0xfffffffc00f08947 */ /* 0x004fea000383ffff */
[----:B------:R-:W-:Y:S05]  /*a220*/  BRA `(.L_x_171) ;  /* 0xffffff9800c47947 */ /* 0x000fea000383ffff */
.L_x_79:
[----:B------:R-:W-:-:S07]  /*a230*/  MOV R0, UR8 ;  /* 0x0000000800007c02 */ /* 0x000fce0008000f00 */
.L_x_172:
[----:B-1----:R1:W2:Y:S02]  /*a240*/  SYNCS.PHASECHK.TRANS64.TRYWAIT P0, [R0+URZ], R3 ;  /* 0x00000003000075a7 */ /* 0x0022a400080011ff */
[----:B--2---:R-:W-:Y:S05]  /*a250*/  @!P0 NANOSLEEP.SYNCS 0x989680 ;  /* 0x009896800000895d */ /* 0x004fea0003900000 */
[----:B------:R-:W2:Y:S02]  /*a260*/  @!P0 SYNCS.PHASECHK.TRANS64 P0, [R0+URZ], R3 ;  /* 0x00000003000085a7 */ /* 0x000ea400080010ff */
[----:B--2---:R-:W-:Y:S05]  /*a270*/  @!P0 BRA `(.L_x_172) ;  /* 0xfffffffc00f08947 */ /* 0x004fea000383ffff */
[----:B------:R-:W-:Y:S05]  /*a280*/  BRA `(.L_x_173) ;  /* 0xffffff9800d07947 */ /* 0x000fea000383ffff */
.L_x_82:
[----:B------:R-:W-:-:S07]  /*a290*/  MOV R0, UR7 ;  /* 0x0000000700007c02 */ /* 0x000fce0008000f00 */
.L_x_174:
[----:B-1----:R1:W2:Y:S02]  /*a2a0*/  SYNCS.PHASECHK.TRANS64.TRYWAIT P1, [R0+URZ+0x120], R3 ;  /* 0x00012003000075a7 */ /* 0x0022a400080211ff */
[----:B--2---:R-:W-:Y:S05]  /*a2b0*/  @!P1 NANOSLEEP.SYNCS 0x989680 ;  /* 0x009896800000995d */ /* 0x004fea0003900000 */
[----:B------:R-:W2:Y:S02]  /*a2c0*/  @!P1 SYNCS.PHASECHK.TRANS64 P1, [R0+URZ+0x120], R3 ;  /* 0x00012003000095a7 */ /* 0x000ea400080210ff */
[----:B--2---:R-:W-:Y:S05]  /*a2d0*/  @!P1 BRA `(.L_x_174) ;  /* 0xfffffffc00f09947 */ /* 0x004fea000383ffff */
[----:B------:R-:W-:Y:S05]  /*a2e0*/  BRA `(.L_x_175) ;  /* 0xffffff9c001c7947 */ /* 0x000fea000383ffff */
.L_x_87:
[----:B--2---:R2:W4:Y:S02]  /*a2f0*/  SYNCS.PHASECHK.TRANS64.TRYWAIT P0, [R0+URZ+0xa0], R3 ;  /* 0x0000a003000075a7 */ /* 0x00452400080011ff */
[----:B----4-:R-:W-:Y:S05]  /*a300*/  @!P0 NANOSLEEP.SYNCS 0x989680 ;  /* 0x009896800000895d */ /* 0x010fea0003900000 */
[----:B------:R-:W4:Y:S02]  /*a310*/  @!P0 SYNCS.PHASECHK.TRANS64 P0, [R0+URZ+0xa0], R3 ;  /* 0x0000a003000085a7 */ /* 0x000f2400080010ff */
[----:B----4-:R-:W-:Y:S05]  /*a320*/  @!P0 BRA `(.L_x_87) ;  /* 0xfffffffc00f08947 */ /* 0x010fea000383ffff */
[----:B------:R-:W-:Y:S05]  /*a330*/  BRA `(.L_x_176) ;  /* 0xffffffa000307947 */ /* 0x000fea000383ffff */
.L_x_90:
[----:B------:R-:W-:Y:S07]  /*a340*/  MOV R0, UR7 ;  /* 0x0000000700007c02 */ /* 0x000fee0008000f00 */
.L_x_177:
[----:B--2---:R2:W4:Y:S02]  /*a350*/  SYNCS.PHASECHK.TRANS64.TRYWAIT P0, [R0+URZ+0x98], R3 ;  /* 0x00009803000075a7 */ /* 0x00452400080011ff */
[----:B----4-:R-:W-:Y:S05]  /*a360*/  @!P0 NANOSLEEP.SYNCS 0x989680 ;  /* 0x009896800000895d */ /* 0x010fea0003900000 */
[----:B------:R-:W4:Y:S02]  /*a370*/  @!P0 SYNCS.PHASECHK.TRANS64 P0, [R0+URZ+0x98], R3 ;  /* 0x00009803000085a7 */ /* 0x000f2400080010ff */
[----:B----4-:R-:W-:Y:S05]  /*a380*/  @!P0 BRA `(.L_x_177) ;  /* 0xfffffffc00f08947 */ /* 0x010fea000383ffff */
[----:B------:R-:W-:Y:S05]  /*a390*/  BRA `(.L_x_89) ;  /* 0xffffffa400107947 */ /* 0x000fea000383ffff */
.L_x_93:
[----:B------:R-:W-:Y:S07]  /*a3a0*/  MOV R3, UR7 ;  /* 0x0000000700037c02 */ /* 0x000fee0008000f00 */
.L_x_178:
[----:B-1----:R1:W2:Y:S02]  /*a3b0*/  SYNCS.PHASECHK.TRANS64.TRYWAIT P0, [R3+URZ+0x70], R12 ;  /* 0x0000700c030075a7 */ /* 0x0022a400080011ff */
[----:B--2---:R-:W-:Y:S05]  /*a3c0*/  @!P0 NANOSLEEP.SYNCS 0x989680 ;  /* 0x009896800000895d */ /* 0x004fea0003900000 */
[----:B------:R-:W2:Y:S02]  /*a3d0*/  @!P0 SYNCS.PHASECHK.TRANS64 P0, [R3+URZ+0x70], R12 ;  /* 0x0000700c030085a7 */ /* 0x000ea400080010ff */
[----:B--2---:R-:W-:Y:S05]  /*a3e0*/  @!P0 BRA `(.L_x_178) ;  /* 0xfffffffc00f08947 */ /* 0x004fea000383ffff */
[----:B------:R-:W-:Y:S05]  /*a3f0*/  BRA `(.L_x_179) ;  /* 0xffffffa400887947 */ /* 0x000fea000383ffff */
.L_x_94:
[----:B-1----:R-:W-:Y:S07]  /*a400*/  MOV R3, UR7 ;  /* 0x0000000700037c02 */ /* 0x002fee0008000f00 */
.L_x_180:
[----:B-1----:R1:W2:Y:S02]  /*a410*/  SYNCS.PHASECHK.TRANS64.TRYWAIT P0, [R3+URZ+0x78], R12 ;  /* 0x0000780c030075a7 */ /* 0x0022a400080011ff */
[----:B--2---:R-:W-:Y:S05]  /*a420*/  @!P0 NANOSLEEP.SYNCS 0x989680 ;  /* 0x009896800000895d */ /* 0x004fea0003900000 */
[----:B------:R-:W2:Y:S02]  /*a430*/  @!P0 SYNCS.PHASECHK.TRANS64 P0, [R3+URZ+0x78], R12 ;  /* 0x0000780c030085a7 */ /* 0x000ea400080010ff */
[----:B--2---:R-:W-:Y:S05]  /*a440*/  @!P0 BRA `(.L_x_180) ;  /* 0xfffffffc00f08947 */ /* 0x004fea000383ffff */
[----:B------:R-:W-:Y:S05]  /*a450*/  BRA `(.L_x_181) ;  /* 0xffffffa400e47947 */ /* 0x000fea000383ffff */
.L_x_95:
[----:B-1----:R-:W-:Y:S07]  /*a460*/  MOV R3, UR7 ;  /* 0x0000000700037c02 */ /* 0x002fee0008000f00 */
.L_x_182:
[----:B-1----:R1:W2:Y:S02]  /*a470*/  SYNCS.PHASECHK.TRANS64.TRYWAIT P0, [R3+URZ+0x80], R12 ;  /* 0x0000800c030075a7 */ /* 0x0022a400080011ff */
[----:B--2---:R-:W-:Y:S05]  /*a480*/  @!P0 NANOSLEEP.SYNCS 0x989680 ;  /* 0x009896800000895d */ /* 0x004fea0003900000 */
[----:B------:R-:W2:Y:S02]  /*a490*/  @!P0 SYNCS.PHASECHK.TRANS64 P0, [R3+URZ+0x80], R12 ;  /* 0x0000800c030085a7 */ /* 0x000ea400080010ff */
[----:B--2---:R-:W-:Y:S05]  /*a4a0*/  @!P0 BRA `(.L_x_182) ;  /* 0xfffffffc00f08947 */ /* 0x004fea000383ffff */
[----:B------:R-:W-:Y:S05]  /*a4b0*/  BRA `(.L_x_183) ;  /* 0xffffffa800407947 */ /* 0x000fea000383ffff */
.L_x_96:
[----:B------:R-:W-:Y:S07]  /*a4c0*/  MOV R3, UR7 ;  /* 0x0000000700037c02 */ /* 0x000fee0008000f00 */
.L_x_184:
[----:B-1----:R1:W2:Y:S02]  /*a4d0*/  SYNCS.PHASECHK.TRANS64.TRYWAIT P0, [R3+URZ+0x88], R12 ;  /* 0x0000880c030075a7 */ /* 0x0022a400080011ff */
[----:B--2---:R-:W-:Y:S05]  /*a4e0*/  @!P0 NANOSLEEP.SYNCS 0x989680 ;  /* 0x009896800000895d */ /* 0x004fea0003900000 */
[----:B------:R-:W2:Y:S02]  /*a4f0*/  @!P0 SYNCS.PHASECHK.TRANS64 P0, [R3+URZ+0x88], R12 ;  /* 0x0000880c030085a7 */ /* 0x000ea400080010ff */
[----:B--2---:R-:W-:Y:S05]  /*a500*/  @!P0 BRA `(.L_x_184) ;  /* 0xfffffffc00f08947 */ /* 0x004fea000383ffff */
[----:B------:R-:W-:Y:S05]  /*a510*/  BRA `(.L_x_185) ;  /* 0xffffffa800e07947 */ /* 0x000fea000383ffff */
.L_x_98:
[----:B------:R-:W-:-:S07]  /*a520*/  MOV R0, UR7 ;  /* 0x0000000700007c02 */ /* 0x000fce0008000f00 */
.L_x_186:
[----:B-1----:R1:W4:Y:S02]  /*a530*/  SYNCS.PHASECHK.TRANS64.TRYWAIT P0, [R0+URZ+0x70], R3 ;  /* 0x00007003000075a7 */ /* 0x00232400080011ff */
[----:B----4-:R-:W-:Y:S05]  /*a540*/  @!P0 NANOSLEEP.SYNCS 0x989680 ;  /* 0x009896800000895d */ /* 0x010fea0003900000 */
[----:B------:R-:W4:Y:S02]  /*a550*/  @!P0 SYNCS.PHASECHK.TRANS64 P0, [R0+URZ+0x70], R3 ;  /* 0x00007003000085a7 */ /* 0x000f2400080010ff */
[----:B----4-:R-:W-:Y:S05]  /*a560*/  @!P0 BRA `(.L_x_186) ;  /* 0xfffffffc00f08947 */ /* 0x010fea000383ffff */
[----:B------:R-:W-:Y:S05]  /*a570*/  BRA `(.L_x_187) ;  /* 0xffffffac00687947 */ /* 0x000fea000383ffff */
.L_x_99:
[----:B-1----:R-:W-:-:S07]  /*a580*/  MOV R0, UR7 ;  /* 0x0000000700007c02 */ /* 0x002fce0008000f00 */
.L_x_188:
[----:B-1----:R1:W4:Y:S02]  /*a590*/  SYNCS.PHASECHK.TRANS64.TRYWAIT P0, [R0+URZ+0x78], R3 ;  /* 0x00007803000075a7 */ /* 0x00232400080011ff */
[----:B----4-:R-:W-:Y:S05]  /*a5a0*/  @!P0 NANOSLEEP.SYNCS 0x989680 ;  /* 0x009896800000895d */ /* 0x010fea0003900000 */
[----:B------:R-:W4:Y:S02]  /*a5b0*/  @!P0 SYNCS.PHASECHK.TRANS64 P0, [R0+URZ+0x78], R3 ;  /* 0x00007803000085a7 */ /* 0x000f2400080010ff */
[----:B----4-:R-:W-:Y:S05]  /*a5c0*/  @!P0 BRA `(.L_x_188) ;  /* 0xfffffffc00f08947 */ /* 0x010fea000383ffff */
[----:B------:R-:W-:Y:S05]  /*a5d0*/  BRA `(.L_x_189) ;  /* 0xffffffac00587947 */ /* 0x000fea000383ffff */
.L_x_100:
[----:B-1----:R-:W-:-:S07]  /*a5e0*/  MOV R0, UR7 ;  /* 0x0000000700007c02 */ /* 0x002fce0008000f00 */
.L_x_190:
[----:B-1----:R1:W4:Y:S02]  /*a5f0*/  SYNCS.PHASECHK.TRANS64.TRYWAIT P0, [R0+URZ+0x80], R3 ;  /* 0x00008003000075a7 */ /* 0x00232400080011ff */
[----:B----4-:R-:W-:Y:S05]  /*a600*/  @!P0 NANOSLEEP.SYNCS 0x989680 ;  /* 0x009896800000895d */ /* 0x010fea0003900000 */
[----:B------:R-:W4:Y:S02]  /*a610*/  @!P0 SYNCS.PHASECHK.TRANS64 P0, [R0+URZ+0x80], R3 ;  /* 0x00008003000085a7 */ /* 0x000f2400080010ff */
[----:B----4-:R-:W-:Y:S05]  /*a620*/  @!P0 BRA `(.L_x_190) ;  /* 0xfffffffc00f08947 */ /* 0x010fea000383ffff */
[----:B------:R-:W-:Y:S05]  /*a630*/  BRA `(.L_x_191) ;  /* 0xffffffac00487947 */ /* 0x000fea000383ffff */
.L_x_102:
[----:B--2---:R2:W3:Y:S02]  /*a640*/  SYNCS.PHASECHK.TRANS64.TRYWAIT P0, [R0+URZ+0xa0], R3 ;  /* 0x0000a003000075a7 */ /* 0x0044e400080011ff */
[----:B---3--:R-:W-:Y:S05]  /*a650*/  @!P0 NANOSLEEP.SYNCS 0x989680 ;  /* 0x009896800000895d */ /* 0x008fea0003900000 */
[----:B------:R-:W3:Y:S02]  /*a660*/  @!P0 SYNCS.PHASECHK.TRANS64 P0, [R0+URZ+0xa0], R3 ;  /* 0x0000a003000085a7 */ /* 0x000ee400080010ff */
[----:B---3--:R-:W-:Y:S05]  /*a670*/  @!P0 BRA `(.L_x_102) ;  /* 0xfffffffc00f08947 */ /* 0x008fea000383ffff */
[----:B------:R-:W-:Y:S05]  /*a680*/  BRA `(.L_x_192) ;  /* 0xffffffb000147947 */ /* 0x000fea000383ffff */
.L_x_113:
[----:B-1----:R1:W3:Y:S02]  /*a690*/  SYNCS.PHASECHK.TRANS64.TRYWAIT P1, [R3+URZ+0x50], R0 ;  /* 0x00005000030075a7 */ /* 0x0022e400080211ff */
[----:B---3--:R-:W-:Y:S05]  /*a6a0*/  @!P1 NANOSLEEP.SYNCS 0x989680 ;  /* 0x009896800000995d */ /* 0x008fea0003900000 */
[----:B------:R-:W3:Y:S02]  /*a6b0*/  @!P1 SYNCS.PHASECHK.TRANS64 P1, [R3+URZ+0x50], R0 ;  /* 0x00005000030095a7 */ /* 0x000ee400080210ff */
[----:B---3--:R-:W-:Y:S05]  /*a6c0*/  @!P1 BRA `(.L_x_113) ;  /* 0xfffffffc00f09947 */ /* 0x008fea000383ffff */
[----:B------:R-:W-:Y:S05]  /*a6d0*/  BRA `(.L_x_112) ;  /* 0xffffffbc00247947 */ /* 0x000fea000383ffff */
.L_x_115:
[----:B---3--:R3:W4:Y:S02]  /*a6e0*/  SYNCS.PHASECHK.TRANS64.TRYWAIT P0, [R106+URZ+0xc0], R5 ;  /* 0x0000c0056a0075a7 */ /* 0x00872400080011ff */
[----:B----4-:R-:W-:Y:S05]  /*a6f0*/  @!P0 NANOSLEEP.SYNCS 0x989680 ;  /* 0x009896800000895d */ /* 0x010fea0003900000 */
[----:B------:R-:W4:Y:S02]  /*a700*/  @!P0 SYNCS.PHASECHK.TRANS64 P0, [R106+URZ+0xc0], R5 ;  /* 0x0000c0056a0085a7 */ /* 0x000f2400080010ff */
[----:B----4-:R-:W-:Y:S05]  /*a710*/  @!P0 BRA `(.L_x_115) ;  /* 0xfffffffc00f08947 */ /* 0x010fea000383ffff */
[----:B------:R-:W-:Y:S05]  /*a720*/  BRA `(.L_x_114) ;  /* 0xffffffbc00787947 */ /* 0x000fea000383ffff */
.L_x_123:
[----:B--2---:R2:W3:Y:S02]  /*a730*/  SYNCS.PHASECHK.TRANS64.TRYWAIT P0, [R55+URZ+0x50], R0 ;  /* 0x00005000370075a7 */ /* 0x0044e400080011ff */
[----:B---3--:R-:W-:Y:S05]  /*a740*/  @!P0 NANOSLEEP.SYNCS 0x989680 ;  /* 0x009896800000895d */ /* 0x008fea0003900000 */
[----:B------:R-:W3:Y:S02]  /*a750*/  @!P0 SYNCS.PHASECHK.TRANS64 P0, [R55+URZ+0x50], R0 ;  /* 0x00005000370085a7 */ /* 0x000ee400080010ff */
[----:B---3--:R-:W-:Y:S05]  /*a760*/  @!P0 BRA `(.L_x_123) ;  /* 0xfffffffc00f08947 */ /* 0x008fea000383ffff */
[----:B------:R-:W-:Y:S05]  /*a770*/  BRA `(.L_x_122) ;  /* 0xffffffc800887947 */ /* 0x000fea000383ffff */
.L_x_131:
[----:B--2---:R2:W3:Y:S02]  /*a780*/  SYNCS.PHASECHK.TRANS64.TRYWAIT P0, [R73+URZ+0x50], R2 ;  /* 0x00005002490075a7 */ /* 0x0044e400080011ff */
[----:B---3--:R-:W-:Y:S05]  /*a790*/  @!P0 NANOSLEEP.SYNCS 0x989680 ;  /* 0x009896800000895d */ /* 0x008fea0003900000 */
[----:B------:R-:W3:Y:S02]  /*a7a0*/  @!P0 SYNCS.PHASECHK.TRANS64 P0, [R73+URZ+0x50], R2 ;  /* 0x00005002490085a7 */ /* 0x000ee400080010ff */
[----:B---3--:R-:W-:Y:S05]  /*a7b0*/  @!P0 BRA `(.L_x_131) ;  /* 0xfffffffc00f08947 */ /* 0x008fea000383ffff */
[----:B------:R-:W-:Y:S05]  /*a7c0*/  BRA `(.L_x_130) ;  /* 0xffffffd400d47947 */ /* 0x000fea000383ffff */
.L_x_139:
[----:B--2---:R2:W3:Y:S02]  /*a7d0*/  SYNCS.PHASECHK.TRANS64.TRYWAIT P0, [R76+URZ+0x50], R3 ;  /* 0x000050034c0075a7 */ /* 0x0044e400080011ff */
[----:B---3--:R-:W-:Y:S05]  /*a7e0*/  @!P0 NANOSLEEP.SYNCS 0x989680 ;  /* 0x009896800000895d */ /* 0x008fea0003900000 */
[----:B------:R-:W3:Y:S02]  /*a7f0*/  @!P0 SYNCS.PHASECHK.TRANS64 P0, [R76+URZ+0x50], R3 ;  /* 0x000050034c0085a7 */ /* 0x000ee400080010ff */
[----:B---3--:R-:W-:Y:S05]  /*a800*/  @!P0 BRA `(.L_x_139) ;  /* 0xfffffffc00f08947 */ /* 0x008fea000383ffff */
[----:B------:R-:W-:Y:S05]  /*a810*/  BRA `(.L_x_138) ;  /* 0xffffffe400287947 */ /* 0x000fea000383ffff */
        .weak           $__internal_0_$__cuda_sm10x_tcgen05_guardrail_trap_col_being_dealloced_not_returned_by_alloc
        .type           $__internal_0_$__cuda_sm10x_tcgen05_guardrail_trap_col_being_dealloced_not_returned_by_alloc,@function
        .size           $__internal_0_$__cuda_sm10x_tcgen05_guardrail_trap_col_being_dealloced_not_returned_by_alloc,($__internal_1_$__cuda_sm10x_tcgen05_guardrail_trap_phase_invalid_during_alloc - $__internal_0_$__cuda_sm10x_tcgen05_guardrail_trap_col_being_dealloced_not_returned_by_alloc)
$__internal_0_$__cuda_sm10x_tcgen05_guardrail_trap_col_being_dealloced_not_returned_by_alloc:
[----:B------:R-:W-:Y:S05]  /*a820*/  BPT.TRAP 0x1 ;  /* 0x000000040000795c */ /* 0x000fea0000300000 */
[----:B------:R-:W-:-:S04]  /*a830*/  HFMA2 R3, -RZ, RZ, 0, 0 ;  /* 0x00000000ff037431 */ /* 0x000fc800000001ff */
[----:B------:R-:W-:Y:S05]  /*a840*/  RET.REL.NODEC R2 `(_ZN7cutlass13device_kernelINS_4gemm6kernel13GemmUniversalIN4cute5tupleIJiiiiEEENS1_10collective13CollectiveMmaINS1_35MainloopSm100TmaUmmaWarpSpecializedILi5ELi2ELi4ENS5_IJNS4_1CILi2EEENSA_ILi1EEESC_EEEEENS5_IJNSA_ILi128EEENSA_ILi256EEESF_EEEaNS5_IJlSC_lEEEaSI_NS4_8TiledMMAINS4_8MMA_AtomIJNS4_21SM100_MMA_S8_2x1SM_SSIaaiLi128ELi256ELNS4_4UMMA5MajorE0ELSN_0ELNSM_8SaturateE0EEEEEENS4_6LayoutINS5_IJSC_SC_SC_EEENS5_IJNSA_ILi0EEEST_ST_EEEEENS5_IJNS4_10UnderscoreESW_SW_EEEEENS4_18SM100_TMA_2SM_LOADENS4_14ComposedLayoutINS4_7SwizzleILi3ELi4ELi3EEENS4_18smem_ptr_flag_bitsILi8EEENSR_INS5_IJNSA_ILi8EEESF_EEENS5_IJSF_SC_EEEEEEEvNS4_8identityESZ_S19_vS1A_EENS_8epilogue10collective18CollectiveEpilogueINS1C_23Sm100TmaWarpSpecializedILi4ELi2ELi32ELb0ELb0EEEJNS5_IJNSA_ILi64EEESG_SF_EEENS5_IJNSR_IS1H_SC_EENSR_INS5_IJNSA_ILi32EEESB_EEENS5_IJSC_SF_EEEEEEEEaSI_aSI_NS1C_6fusion15FusionCallbacksIS1G_NS1P_17LinearCombinationIaiaiLNS_15FloatRoundStyleE2EEES1I_S1O_JEEENS4_5SM1004TMEM4LOAD26SM100_TMEM_LOAD_32dp32b32xENS4_13SM90_TMA_LOADENS10_INS11_ILi1ELi4ELi3EEES14_NSR_INS5_IJS15_S1K_EEENS5_IJS1K_SC_EEEEEEENS4_39AutoVectorizingCopyWithAssumedAlignmentILi128EEENS4_14SM90_TMA_STOREES24_S26_S26_EEEvvEEEEvNT_6ParamsE) ;  /* 0xffffff5402ec7950 */ /* 0x000fea0003c3ffff */
        .weak           $__internal_1_$__cuda_sm10x_tcgen05_guardrail_trap_phase_invalid_during_alloc
        .type           $__internal_1_$__cuda_sm10x_tcgen05_guardrail_trap_phase_invalid_during_alloc,@function
        .size           $__internal_1_$__cuda_sm10x_tcgen05_guardrail_trap_phase_invalid_during_alloc,($__internal_2_$__cuda_sm10x_tcgen05_guardrail_trap_unallocated_columns_being_dealloced - $__internal_1_$__cuda_sm10x_tcgen05_guardrail_trap_phase_invalid_during_alloc)
$__internal_1_$__cuda_sm10x_tcgen05_guardrail_trap_phase_invalid_during_alloc:
[----:B------:R-:W-:Y:S05]  /*a850*/  BPT.TRAP 0x1 ;  /* 0x000000040000795c */ /* 0x000fea0000300000 */
[----:B------:R-:W-:-:S04]  /*a860*/  MOV R3, 0x0 ;  /* 0x0000000000037802 */ /* 0x000fc80000000f00 */
[----:B------:R-:W-:Y:S05]  /*a870*/  RET.REL.NODEC R2 `(_ZN7cutlass13device_kernelINS_4gemm6kernel13GemmUniversalIN4cute5tupleIJiiiiEEENS1_10collective13CollectiveMmaINS1_35MainloopSm100TmaUmmaWarpSpecializedILi5ELi2ELi4ENS5_IJNS4_1CILi2EEENSA_ILi1EEESC_EEEEENS5_IJNSA_ILi128EEENSA_ILi256EEESF_EEEaNS5_IJlSC_lEEEaSI_NS4_8TiledMMAINS4_8MMA_AtomIJNS4_21SM100_MMA_S8_2x1SM_SSIaaiLi128ELi256ELNS4_4UMMA5MajorE0ELSN_0ELNSM_8SaturateE0EEEEEENS4_6LayoutINS5_IJSC_SC_SC_EEENS5_IJNSA_ILi0EEEST_ST_EEEEENS5_IJNS4_10UnderscoreESW_SW_EEEEENS4_18SM100_TMA_2SM_LOADENS4_14ComposedLayoutINS4_7SwizzleILi3ELi4ELi3EEENS4_18smem_ptr_flag_bitsILi8EEENSR_INS5_IJNSA_ILi8EEESF_EEENS5_IJSF_SC_EEEEEEEvNS4_8identityESZ_S19_vS1A_EENS_8epilogue10collective18CollectiveEpilogueINS1C_23Sm100TmaWarpSpecializedILi4ELi2ELi32ELb0ELb0EEEJNS5_IJNSA_ILi64EEESG_SF_EEENS5_IJNSR_IS1H_SC_EENSR_INS5_IJNSA_ILi32EEESB_EEENS5_IJSC_SF_EEEEEEEEaSI_aSI_NS1C_6fusion15FusionCallbacksIS1G_NS1P_17LinearCombinationIaiaiLNS_15FloatRoundStyleE2EEES1I_S1O_JEEENS4_5SM1004TMEM4LOAD26SM100_TMEM_LOAD_32dp32b32xENS4_13SM90_TMA_LOADENS10_INS11_ILi1ELi4ELi3EEES14_NSR_INS5_IJS15_S1K_EEENS5_IJS1K_SC_EEEEEEENS4_39AutoVectorizingCopyWithAssumedAlignmentILi128EEENS4_14SM90_TMA_STOREES24_S26_S26_EEEvvEEEEvNT_6ParamsE) ;  /* 0xffffff5402e07950 */ /* 0x000fea0003c3ffff */
        .weak           $__internal_2_$__cuda_sm10x_tcgen05_guardrail_trap_unallocated_columns_being_dealloced
        .type           $__internal_2_$__cuda_sm10x_tcgen05_guardrail_trap_unallocated_columns_being_dealloced,@function
        .size           $__internal_2_$__cuda_sm10x_tcgen05_guardrail_trap_unallocated_columns_being_dealloced,(.L_x_194 - $__internal_2_$__cuda_sm10x_tcgen05_guardrail_trap_unallocated_columns_being_dealloced)
$__internal_2_$__cuda_sm10x_tcgen05_guardrail_trap_unallocated_columns_being_dealloced:
[----:B------:R-:W-:Y:S05]  /*a880*/  BPT.TRAP 0x1 ;  /* 0x000000040000795c */ /* 0x000fea0000300000 */
[----:B------:R-:W-:-:S04]  /*a890*/  HFMA2 R3, -RZ, RZ, 0, 0 ;  /* 0x00000000ff037431 */ /* 0x000fc800000001ff */
[----:B------:R-:W-:Y:S05]  /*a8a0*/  RET.REL.NODEC R2 `(_ZN7cutlass13device_kernelINS_4gemm6kernel13GemmUniversalIN4cute5tupleIJiiiiEEENS1_10collective13CollectiveMmaINS1_35MainloopSm100TmaUmmaWarpSpecializedILi5ELi2ELi4ENS5_IJNS4_1CILi2EEENSA_ILi1EEESC_EEEEENS5_IJNSA_ILi128EEENSA_ILi256EEESF_EEEaNS5_IJlSC_lEEEaSI_NS4_8TiledMMAINS4_8MMA_AtomIJNS4_21SM100_MMA_S8_2x1SM_SSIaaiLi128ELi256ELNS4_4UMMA5MajorE0ELSN_0ELNSM_8SaturateE0EEEEEENS4_6LayoutINS5_IJSC_SC_SC_EEENS5_IJNSA_ILi0EEEST_ST_EEEEENS5_IJNS4_10UnderscoreESW_SW_EEEEENS4_18SM100_TMA_2SM_LOADENS4_14ComposedLayoutINS4_7SwizzleILi3ELi4ELi3EEENS4_18smem_ptr_flag_bitsILi8EEENSR_INS5_IJNSA_ILi8EEESF_EEENS5_IJSF_SC_EEEEEEEvNS4_8identityESZ_S19_vS1A_EENS_8epilogue10collective18CollectiveEpilogueINS1C_23Sm100TmaWarpSpecializedILi4ELi2ELi32ELb0ELb0EEEJNS5_IJNSA_ILi64EEESG_SF_EEENS5_IJNSR_IS1H_SC_EENSR_INS5_IJNSA_ILi32EEESB_EEENS5_IJSC_SF_EEEEEEEEaSI_aSI_NS1C_6fusion15FusionCallbacksIS1G_NS1P_17LinearCombinationIaiaiLNS_15FloatRoundStyleE2EEES1I_S1O_JEEENS4_5SM1004TMEM4LOAD26SM100_TMEM_LOAD_32dp32b32xENS4_13SM90_TMA_LOADENS10_INS11_ILi1ELi4ELi3EEES14_NSR_INS5_IJS15_S1K_EEENS5_IJS1K_SC_EEEEEEENS4_39AutoVectorizingCopyWithAssumedAlignmentILi128EEENS4_14SM90_TMA_STOREES24_S26_S26_EEEvvEEEEvNT_6ParamsE) ;  /* 0xffffff5402d47950 */ /* 0x000fea0003c3ffff */
.L_x_193:
[----:B------:R-:W-:-:S00]  /*a8b0*/  BRA `(.L_x_193) ;  /* 0xfffffffc00fc7947 */ /* 0x000fc0000383ffff */
[----:B------:R-:W-:-:S00]  /*a8c0*/  NOP ;  /* 0x0000000000007918 */ /* 0x000fc00000000000 */
        /* <DEDUP_REMOVED lines=11> */
.L_x_194:


//--------------------- .nv.global.init           --------------------------
	.section	.nv.global.init,"aw",@progbits
.nv.global.init:
	.type		$str$27,@object
	.size		$str$27,($str$28 - $str$27)
$str$27:
        /*0000*/ 	.byte	0x28, 0x61, 0x64, 0x64, 0x72, 0x65, 0x73, 0x73, 0x20, 0x26, 0x20, 0x6d, 0x61, 0x73, 0x6b, 0x29
        /*0010*/ 	.byte	0x20, 0x3d, 0x3d, 0x20, 0x30, 0x00
	.type		$str$28,@object
	.size		$str$28,($str$26 - $str$28)
$str$28:
        /*0016*/ 	.byte	0x2f, 0x74, 0x6d, 0x70, 0x2f, 0x63, 0x75, 0x74, 0x6c, 0x61, 0x73, 0x73, 0x5f, 0x73, 0x77, 0x65
        /*0026*/ 	.byte	0x65, 0x70, 0x5f, 0x73, 0x72, 0x63, 0x2f, 0x69, 0x6e, 0x63, 0x6c, 0x75, 0x64, 0x65, 0x2f, 0x63
        /*0036*/ 	.byte	0x75, 0x74, 0x65, 0x2f, 0x70, 0x6f, 0x69, 0x6e, 0x74, 0x65, 0x72, 0x5f, 0x66, 0x6c, 0x61, 0x67
        /*0046*/ 	.byte	0x67, 0x65, 0x64, 0x2e, 0x68, 0x70, 0x70, 0x00
	.type		$str$26,@object
	.size		$str$26,($str$25 - $str$26)
$str$26:
        /*004e*/ 	.byte	0x2f, 0x74, 0x6d, 0x70, 0x2f, 0x63, 0x75, 0x74, 0x6c, 0x61, 0x73, 0x73, 0x5f, 0x73, 0x77, 0x65
        /*005e*/ 	.byte	0x65, 0x70, 0x5f, 0x73, 0x72, 0x63, 0x2f, 0x69, 0x6e, 0x63, 0x6c, 0x75, 0x64, 0x65, 0x2f, 0x63
        /*006e*/ 	.byte	0x75, 0x74, 0x65, 0x2f, 0x61, 0x74, 0x6f, 0x6d, 0x2f, 0x63, 0x6f, 0x70, 0x79, 0x5f, 0x74, 0x72
        /*007e*/ 	.byte	0x61, 0x69, 0x74, 0x73, 0x5f, 0x73, 0x6d, 0x31, 0x30, 0x30, 0x2e, 0x68, 0x70, 0x70, 0x00
	.type		$str$25,@object
	.size		$str$25,(__unnamed_1 - $str$25)
$str$25:
        /*008d*/ 	.byte	0x28, 0x28, 0x75, 0x69, 0x6e, 0x74, 0x33, 0x32, 0x5f, 0x74, 0x28, 0x74, 0x68, 0x72, 0x65, 0x61
        /*009d*/ 	.byte	0x64, 0x49, 0x64, 0x78, 0x2e, 0x78, 0x29, 0x20, 0x2f, 0x20, 0x33, 0x32, 0x29, 0x20, 0x25, 0x20
        /*00ad*/ 	.byte	0x34, 0x29, 0x20, 0x3d, 0x3d, 0x20, 0x28, 0x28, 0x28, 0x74, 0x6d, 0x65, 0x6d, 0x5f, 0x61, 0x64
        /*00bd*/ 	.byte	0x64, 0x72, 0x20, 0x3e, 0x3e, 0x20, 0x31, 0x36, 0x29, 0x20, 0x2f, 0x20, 0x33, 0x32, 0x29, 0x20
        /*00cd*/ 	.byte	0x25, 0x20, 0x34, 0x29, 0x00
	.type		__unnamed_1,@object
	.size		__unnamed_1,(__unnamed_2 - __unnamed_1)
__unnamed_1:
        /*00d2*/ 	.byte	0x61, 0x75, 0x74, 0x6f, 0x20, 0x63, 0x75, 0x74, 0x65, 0x3a, 0x3a, 0x61, 0x73, 0x5f, 0x70, 0x6f
        /* <DEDUP_REMOVED lines=24> */
        /*0262*/ 	.byte	0x3e, 0x3e, 0x5d, 0x00
	.type		__unnamed_2,@object
	.size		__unnamed_2,(__unnamed_3 - __unnamed_2)
__unnamed_2:
        /* <DEDUP_REMOVED lines=26> */
	.type		__unnamed_3,@object
	.size		__unnamed_3,(.L_3 - __unnamed_3)
__unnamed_3:
        /* <DEDUP_REMOVED lines=41> */
.L_3:


//--------------------- .nv.shared._ZN7cutlass13device_kernelINS_4gemm6kernel13GemmUniversalIN4cute5tupleIJiiiiEEENS1_10collective13CollectiveMmaINS1_35MainloopSm100TmaUmmaWarpSpecializedILi5ELi2ELi4ENS5_IJNS4_1CILi2EEENSA_ILi1EEESC_EEEEENS5_IJNSA_ILi128EEENSA_ILi256EEESF_EEEaNS5_IJlSC_lEEEaSI_NS4_8TiledMMAINS4_8MMA_AtomIJNS4_21SM100_MMA_S8_2x1SM_SSIaaiLi128ELi256ELNS4_4UMMA5MajorE0ELSN_0ELNSM_8SaturateE0EEEEEENS4_6LayoutINS5_IJSC_SC_SC_EEENS5_IJNSA_ILi0EEEST_ST_EEEEENS5_IJNS4_10UnderscoreESW_SW_EEEEENS4_18SM100_TMA_2SM_LOADENS4_14ComposedLayoutINS4_7SwizzleILi3ELi4ELi3EEENS4_18smem_ptr_flag_bitsILi8EEENSR_INS5_IJNSA_ILi8EEESF_EEENS5_IJSF_SC_EEEEEEEvNS4_8identityESZ_S19_vS1A_EENS_8epilogue10collective18CollectiveEpilogueINS1C_23Sm100TmaWarpSpecializedILi4ELi2ELi32ELb0ELb0EEEJNS5_IJNSA_ILi64EEESG_SF_EEENS5_IJNSR_IS1H_SC_EENSR_INS5_IJNSA_ILi32EEESB_EEENS5_IJSC_SF_EEEEEEEEaSI_aSI_NS1C_6fusion15FusionCallbacksIS1G_NS1P_17LinearCombinationIaiaiLNS_15FloatRoundStyleE2EEES1I_S1O_JEEENS4_5SM1004TMEM4LOAD26SM100_TMEM_LOAD_32dp32b32xENS4_13SM90_TMA_LOADENS10_INS11_ILi1ELi4ELi3EEES14_NSR_INS5_IJS15_S1K_EEENS5_IJS1K_SC_EEEEEEENS4_39AutoVectorizingCopyWithAssumedAlignmentILi128EEENS4_14SM90_TMA_STOREES24_S26_S26_EEEvvEEEEvNT_6ParamsE --------------------------
	.section	.nv.shared._ZN7cutlass13device_kernelINS_4gemm6kernel13GemmUniversalIN4cute5tupleIJiiiiEEENS1_10collective13CollectiveMmaINS1_35MainloopSm100TmaUmmaWarpSpecializedILi5ELi2ELi4ENS5_IJNS4_1CILi2EEENSA_ILi1EEESC_EEEEENS5_IJNSA_ILi128EEENSA_ILi256EEESF_EEEaNS5_IJlSC_lEEEaSI_NS4_8TiledMMAINS4_8MMA_AtomIJNS4_21SM100_MMA_S8_2x1SM_SSIaaiLi128ELi256ELNS4_4UMMA5MajorE0ELSN_0ELNSM_8SaturateE0EEEEEENS4_6LayoutINS5_IJSC_SC_SC_EEENS5_IJNSA_ILi0EEEST_ST_EEEEENS5_IJNS4_10UnderscoreESW_SW_EEEEENS4_18SM100_TMA_2SM_LOADENS4_14ComposedLayoutINS4_7SwizzleILi3ELi4ELi3EEENS4_18smem_ptr_flag_bitsILi8EEENSR_INS5_IJNSA_ILi8EEESF_EEENS5_IJSF_SC_EEEEEEEvNS4_8identityESZ_S19_vS1A_EENS_8epilogue10collective18CollectiveEpilogueINS1C_23Sm100TmaWarpSpecializedILi4ELi2ELi32ELb0ELb0EEEJNS5_IJNSA_ILi64EEESG_SF_EEENS5_IJNSR_IS1H_SC_EENSR_INS5_IJNSA_ILi32EEESB_EEENS5_IJSC_SF_EEEEEEEEaSI_aSI_NS1C_6fusion15FusionCallbacksIS1G_NS1P_17LinearCombinationIaiaiLNS_15FloatRoundStyleE2EEES1I_S1O_JEEENS4_5SM1004TMEM4LOAD26SM100_TMEM_LOAD_32dp32b32xENS4_13SM90_TMA_LOADENS10_INS11_ILi1ELi4ELi3EEES14_NSR_INS5_IJS15_S1K_EEENS5_IJS1K_SC_EEEEEEENS4_39AutoVectorizingCopyWithAssumedAlignmentILi128EEENS4_14SM90_TMA_STOREES24_S26_S26_EEEvvEEEEvNT_6ParamsE,"aw",@nobits
	.sectionflags	@""
	.align	16
	.zero		1024


//--------------------- .nv.shared.reserved.0     --------------------------
	.section	.nv.shared.reserved.0,"aw",@nobits
	.weak		__nv_reservedSMEM_offset_0_alias
	.size		__nv_reservedSMEM_offset_0_alias, 0, 64
	.other		__nv_reservedSMEM_offset_0_alias,@"STO_CUDA_RESERVED_SHARED STV_DEFAULT"
__nv_reservedSMEM_offset_0_alias:
	.zero		0
.nv.shared.reserved.0:
	.zero		64
	.weak		__nv_reservedSMEM_tcgen05_partition
	.type		__nv_reservedSMEM_tcgen05_partition,@object
	.size		__nv_reservedSMEM_tcgen05_partition,(.L_0 - __nv_reservedSMEM_tcgen05_partition)
__nv_reservedSMEM_tcgen05_partition:
	.zero		32
.L_0:


//--------------------- .nv.global                --------------------------
	.section	.nv.global,"aw",@nobits
.nv.global:
	.type		_ZN40_INTERNAL_653dab33_4_k_cu_d9fa6475_108154cute1_E,@object
	.size		_ZN40_INTERNAL_653dab33_4_k_cu_d9fa6475_108154cute1_E,(_ZN40_INTERNAL_653dab33_4_k_cu_d9fa6475_108154cuda3std3__45__cpo6cbeginE - _ZN40_INTERNAL_653dab33_4_k_cu_d9fa6475_108154cute1_E)
_ZN40_INTERNAL_653dab33_4_k_cu_d9fa6475_108154cute1_E:
	.zero		1
	.type		_ZN40_INTERNAL_653dab33_4_k_cu_d9fa6475_108154cuda3std3__45__cpo6cbeginE,@object
	.size		_ZN40_INTERNAL_653dab33_4_k_cu_d9fa6475_108154cuda3std3__45__cpo6cbeginE,(_ZN40_INTERNAL_653dab33_4_k_cu_d9fa6475_108154cuda3std3__48in_placeE - _ZN40_INTERNAL_653dab33_4_k_cu_d9fa6475_108154cuda3std3__45__cpo6cbeginE)
_ZN40_INTERNAL_653dab33_4_k_cu_d9fa6475_108154cuda3std3__45__cpo6cbeginE:
	.zero		1
	.type		_ZN40_INTERNAL_653dab33_4_k_cu_d9fa6475_108154cuda3std3__48in_placeE,@object
	.size		_ZN40_INTERNAL_653dab33_4_k_cu_d9fa6475_108154cuda3std3__48in_placeE,(_ZN40_INTERNAL_653dab33_4_k_cu_d9fa6475_108154cuda3std6ranges3__45__cpo9iter_moveE - _ZN40_INTERNAL_653dab33_4_k_cu_d9fa6475_108154cuda3std3__48in_placeE)
_ZN40_INTERNAL_653dab33_4_k_cu_d9fa6475_108154cuda3std3__48in_placeE:
	.zero		1
	.type		_ZN40_INTERNAL_653dab33_4_k_cu_d9fa6475_108154cuda3std6ranges3__45__cpo9iter_moveE,@object
	.size		_ZN40_INTERNAL_653dab33_4_k_cu_d9fa6475_108154cuda3std6ranges3__45__cpo9iter_moveE,(_ZN40_INTERNAL_653dab33_4_k_cu_d9fa6475_108154cuda3std3__45__cpo5beginE - _ZN40_INTERNAL_653dab33_4_k_cu_d9fa6475_108154cuda3std6ranges3__45__cpo9iter_moveE)
_ZN40_INTERNAL_653dab33_4_k_cu_d9fa6475_108154cuda3std6ranges3__45__cpo9iter_moveE:
	.zero		1
	.type		_ZN40_INTERNAL_653dab33_4_k_cu_d9fa6475_108154cuda3std3__45__cpo5beginE,@object
	.size		_ZN40_INTERNAL_653dab33_4_k_cu_d9fa6475_108154cuda3std3__45__cpo5beginE,(_ZN40_INTERNAL_653dab33_4_k_cu_d9fa6475_108154cuda3std3__442_GLOBAL__N__653dab33_4_k_cu_d9fa6475_108156ignoreE - _ZN40_INTERNAL_653dab33_4_k_cu_d9fa6475_108154cuda3std3__45__cpo5beginE)
_ZN40_INTERNAL_653dab33_4_k_cu_d9fa6475_108154cuda3std3__45__cpo5beginE:
	.zero		1
	.type		_ZN40_INTERNAL_653dab33_4_k_cu_d9fa6475_108154cuda3std3__442_GLOBAL__N__653dab33_4_k_cu_d9fa6475_108156ignoreE,@object
	.size		_ZN40_INTERNAL_653dab33_4_k_cu_d9fa6475_108154cuda3std3__442_GLOBAL__N__653dab33_4_k_cu_d9fa6475_108156ignoreE,(_ZN40_INTERNAL_653dab33_4_k_cu_d9fa6475_108154cute7productE - _ZN40_INTERNAL_653dab33_4_k_cu_d9fa6475_108154cuda3std3__442_GLOBAL__N__653dab33_4_k_cu_d9fa6475_108156ignoreE)
_ZN40_INTERNAL_653dab33_4_k_cu_d9fa6475_108154cuda3std3__442_GLOBAL__N__653dab33_4_k_cu_d9fa6475_108156ignoreE:
	.zero		1
	.type		_ZN40_INTERNAL_653dab33_4_k_cu_d9fa6475_108154cute7productE,@object
	.size		_ZN40_INTERNAL_653dab33_4_k_cu_d9fa6475_108154cute7productE,(_ZN40_INTERNAL_653dab33_4_k_cu_d9fa6475_108154cuda3std3__45__cpo3endE - _ZN40_INTERNAL_653dab33_4_k_cu_d9fa6475_108154cute7productE)
_ZN40_INTERNAL_653dab33_4_k_cu_d9fa6475_108154cute7productE:
	.zero		1
	.type		_ZN40_INTERNAL_653dab33_4_k_cu_d9fa6475_108154cuda3std3__45__cpo3endE,@object
	.size		_ZN40_INTERNAL_653dab33_4_k_cu_d9fa6475_108154cuda3std3__45__cpo3endE,(_ZN40_INTERNAL_653dab33_4_k_cu_d9fa6475_108154cuda3std3__419piecewise_constructE - _ZN40_INTERNAL_653dab33_4_k_cu_d9fa6475_108154cuda3std3__45__cpo3endE)
_ZN40_INTERNAL_653dab33_4_k_cu_d9fa6475_108154cuda3std3__45__cpo3endE:
	.zero		1
	.type		_ZN40_INTERNAL_653dab33_4_k_cu_d9fa6475_108154cuda3std3__419piecewise_constructE,@object
	.size		_ZN40_INTERNAL_653dab33_4_k_cu_d9fa6475_108154cuda3std3__419piecewise_constructE,(_ZN40_INTERNAL_653dab33_4_k_cu_d9fa6475_108154cuda3std3__45__cpo4cendE - _ZN40_INTERNAL_653dab33_4_k_cu_d9fa6475_108154cuda3std3__419piecewise_constructE)
_ZN40_INTERNAL_653dab33_4_k_cu_d9fa6475_108154cuda3std3__419piecewise_constructE:
	.zero		1
	.type		_ZN40_INTERNAL_653dab33_4_k_cu_d9fa6475_108154cuda3std3__45__cpo4cendE,@object
	.size		_ZN40_INTERNAL_653dab33_4_k_cu_d9fa6475_108154cuda3std3__45__cpo4cendE,(_ZN40_INTERNAL_653dab33_4_k_cu_d9fa6475_108154cuda3std6ranges3__45__cpo4swapE - _ZN40_INTERNAL_653dab33_4_k_cu_d9fa6475_108154cuda3std3__45__cpo4cendE)
_ZN40_INTERNAL_653dab33_4_k_cu_d9fa6475_108154cuda3std3__45__cpo4cendE:
	.zero		1
	.type		_ZN40_INTERNAL_653dab33_4_k_cu_d9fa6475_108154cuda3std6ranges3__45__cpo4swapE,@object
	.size		_ZN40_INTERNAL_653dab33_4_k_cu_d9fa6475_108154cuda3std6ranges3__45__cpo4swapE,(.L_11 - _ZN40_INTERNAL_653dab33_4_k_cu_d9fa6475_108154cuda3std6ranges3__45__cpo4swapE)
_ZN40_INTERNAL_653dab33_4_k_cu_d9fa6475_108154cuda3std6ranges3__45__cpo4swapE:
	.zero		1
.L_11:


//--------------------- .nv.constant0._ZN7cutlass13device_kernelINS_4gemm6kernel13GemmUniversalIN4cute5tupleIJiiiiEEENS1_10collective13CollectiveMmaINS1_35MainloopSm100TmaUmmaWarpSpecializedILi5ELi2ELi4ENS5_IJNS4_1CILi2EEENSA_ILi1EEESC_EEEEENS5_IJNSA_ILi128EEENSA_ILi256EEESF_EEEaNS5_IJlSC_lEEEaSI_NS4_8TiledMMAINS4_8MMA_AtomIJNS4_21SM100_MMA_S8_2x1SM_SSIaaiLi128ELi256ELNS4_4UMMA5MajorE0ELSN_0ELNSM_8SaturateE0EEEEEENS4_6LayoutINS5_IJSC_SC_SC_EEENS5_IJNSA_ILi0EEEST_ST_EEEEENS5_IJNS4_10UnderscoreESW_SW_EEEEENS4_18SM100_TMA_2SM_LOADENS4_14ComposedLayoutINS4_7SwizzleILi3ELi4ELi3EEENS4_18smem_ptr_flag_bitsILi8EEENSR_INS5_IJNSA_ILi8EEESF_EEENS5_IJSF_SC_EEEEEEEvNS4_8identityESZ_S19_vS1A_EENS_8epilogue10collective18CollectiveEpilogueINS1C_23Sm100TmaWarpSpecializedILi4ELi2ELi32ELb0ELb0EEEJNS5_IJNSA_ILi64EEESG_SF_EEENS5_IJNSR_IS1H_SC_EENSR_INS5_IJNSA_ILi32EEESB_EEENS5_IJSC_SF_EEEEEEEEaSI_aSI_NS1C_6fusion15FusionCallbacksIS1G_NS1P_17LinearCombinationIaiaiLNS_15FloatRoundStyleE2EEES1I_S1O_JEEENS4_5SM1004TMEM4LOAD26SM100_TMEM_LOAD_32dp32b32xENS4_13SM90_TMA_LOADENS10_INS11_ILi1ELi4ELi3EEES14_NSR_INS5_IJS15_S1K_EEENS5_IJS1K_SC_EEEEEEENS4_39AutoVectorizingCopyWithAssumedAlignmentILi128EEENS4_14SM90_TMA_STOREES24_S26_S26_EEEvvEEEEvNT_6ParamsE --------------------------
	.section	.nv.constant0._ZN7cutlass13device_kernelINS_4gemm6kernel13GemmUniversalIN4cute5tupleIJiiiiEEENS1_10collective13CollectiveMmaINS1_35MainloopSm100TmaUmmaWarpSpecializedILi5ELi2ELi4ENS5_IJNS4_1CILi2EEENSA_ILi1EEESC_EEEEENS5_IJNSA_ILi128EEENSA_ILi256EEESF_EEEaNS5_IJlSC_lEEEaSI_NS4_8TiledMMAINS4_8MMA_AtomIJNS4_21SM100_MMA_S8_2x1SM_SSIaaiLi128ELi256ELNS4_4UMMA5MajorE0ELSN_0ELNSM_8SaturateE0EEEEEENS4_6LayoutINS5_IJSC_SC_SC_EEENS5_IJNSA_ILi0EEEST_ST_EEEEENS5_IJNS4_10UnderscoreESW_SW_EEEEENS4_18SM100_TMA_2SM_LOADENS4_14ComposedLayoutINS4_7SwizzleILi3ELi4ELi3EEENS4_18smem_ptr_flag_bitsILi8EEENSR_INS5_IJNSA_ILi8EEESF_EEENS5_IJSF_SC_EEEEEEEvNS4_8identityESZ_S19_vS1A_EENS_8epilogue10collective18CollectiveEpilogueINS1C_23Sm100TmaWarpSpecializedILi4ELi2ELi32ELb0ELb0EEEJNS5_IJNSA_ILi64EEESG_SF_EEENS5_IJNSR_IS1H_SC_EENSR_INS5_IJNSA_ILi32EEESB_EEENS5_IJSC_SF_EEEEEEEEaSI_aSI_NS1C_6fusion15FusionCallbacksIS1G_NS1P_17LinearCombinationIaiaiLNS_15FloatRoundStyleE2EEES1I_S1O_JEEENS4_5SM1004TMEM4LOAD26SM100_TMEM_LOAD_32dp32b32xENS4_13SM90_TMA_LOADENS10_INS11_ILi1ELi4ELi3EEES14_NSR_INS5_IJS15_S1K_EEENS5_IJS1K_SC_EEEEEEENS4_39AutoVectorizingCopyWithAssumedAlignmentILi128EEENS4_14SM90_TMA_STOREES24_S26_S26_EEEvvEEEEvNT_6ParamsE,"a",@progbits
	.sectionflags	@""
	.align	4
.nv.constant0._ZN7cutlass13device_kernelINS_4gemm6kernel13GemmUniversalIN4cute5tupleIJiiiiEEENS1_10collective13CollectiveMmaINS1_35MainloopSm100TmaUmmaWarpSpecializedILi5ELi2ELi4ENS5_IJNS4_1CILi2EEENSA_ILi1EEESC_EEEEENS5_IJNSA_ILi128EEENSA_ILi256EEESF_EEEaNS5_IJlSC_lEEEaSI_NS4_8TiledMMAINS4_8MMA_AtomIJNS4_21SM100_MMA_S8_2x1SM_SSIaaiLi128ELi256ELNS4_4UMMA5MajorE0ELSN_0ELNSM_8SaturateE0EEEEEENS4_6LayoutINS5_IJSC_SC_SC_EEENS5_IJNSA_ILi0EEEST_ST_EEEEENS5_IJNS4_10UnderscoreESW_SW_EEEEENS4_18SM100_TMA_2SM_LOADENS4_14ComposedLayoutINS4_7SwizzleILi3ELi4ELi3EEENS4_18smem_ptr_flag_bitsILi8EEENSR_INS5_IJNSA_ILi8EEESF_EEENS5_IJSF_SC_EEEEEEEvNS4_8identityESZ_S19_vS1A_EENS_8epilogue10collective18CollectiveEpilogueINS1C_23Sm100TmaWarpSpecializedILi4ELi2ELi32ELb0ELb0EEEJNS5_IJNSA_ILi64EEESG_SF_EEENS5_IJNSR_IS1H_SC_EENSR_INS5_IJNSA_ILi32EEESB_EEENS5_IJSC_SF_EEEEEEEEaSI_aSI_NS1C_6fusion15FusionCallbacksIS1G_NS1P_17LinearCombinationIaiaiLNS_15FloatRoundStyleE2EEES1I_S1O_JEEENS4_5SM1004TMEM4LOAD26SM100_TMEM_LOAD_32dp32b32xENS4_13SM90_TMA_LOADENS10_INS11_ILi1ELi4ELi3EEES14_NSR_INS5_IJS15_S1K_EEENS5_IJS1K_SC_EEEEEEENS4_39AutoVectorizingCopyWithAssumedAlignmentILi128EEENS4_14SM90_TMA_STOREES24_S26_S26_EEEvvEEEEvNT_6ParamsE:
	.zero		2944


//--------------------- SYMBOLS --------------------------

	.type		.nv.reservedSmem.offset0,@object
	.size		.nv.reservedSmem.offset0,0x4
	.type		.nv.reservedSmem.cap,@object
	.size		.nv.reservedSmem.cap,0x4
	.type		__assertfail,@function
